//
// Generated by NVIDIA NVVM Compiler
//
// Compiler Build ID: CL-36424714
// Cuda compilation tools, release 13.0, V13.0.88
// Based on NVVM 20.0.0
//

.version 9.0
.target sm_100
.address_size 64

.func  (.param .b32 func_retval0) _Z4incrf
(
	.param .b32 _Z4incrf_param_0
)
;
.extern .func __assertfail
(
	.param .b64 __assertfail_param_0,
	.param .b64 __assertfail_param_1,
	.param .b32 __assertfail_param_2,
	.param .b64 __assertfail_param_3,
	.param .b64 __assertfail_param_4
)
;
.global .align 8 .u64 d_incr = _Z4incrf;
.global .align 1 .b8 __unnamed_1[57] = {118, 111, 105, 100, 32, 109, 97, 116, 109, 117, 108, 40, 102, 108, 111, 97, 116, 32, 42, 44, 32, 100, 105, 109, 51, 44, 32, 102, 108, 111, 97, 116, 32, 42, 44, 32, 100, 105, 109, 51, 44, 32, 102, 108, 111, 97, 116, 32, 42, 44, 32, 100, 105, 109, 51, 41};
.global .align 1 .b8 $str[19] = {100, 105, 109, 95, 97, 46, 121, 32, 61, 61, 32, 100, 105, 109, 95, 98, 46, 120};
.global .align 1 .b8 $str$1[27] = {47, 116, 109, 112, 47, 115, 97, 115, 115, 95, 99, 117, 95, 50, 54, 49, 114, 57, 120, 97, 108, 47, 107, 46, 99, 117};
.global .align 1 .b8 $str$2[19] = {100, 105, 109, 95, 97, 46, 120, 32, 61, 61, 32, 100, 105, 109, 95, 99, 46, 120};
.global .align 1 .b8 $str$3[19] = {100, 105, 109, 95, 98, 46, 121, 32, 61, 61, 32, 100, 105, 109, 95, 99, 46, 121};

.func  (.param .b32 func_retval0) _Z4incrf(
	.param .b32 _Z4incrf_param_0
)
{
	.reg .b32 	%f<3>;

	ld.param.f32 	%f1, [_Z4incrf_param_0];
	add.f32 	%f2, %f1, 0f3F800000;
	st.param.f32 	[func_retval0], %f2;
	ret;

}
	// .globl	_Z17vector_add_kernelPfS_S_i
.visible .entry _Z17vector_add_kernelPfS_S_i(
	.param .u64 .ptr .align 1 _Z17vector_add_kernelPfS_S_i_param_0,
	.param .u64 .ptr .align 1 _Z17vector_add_kernelPfS_S_i_param_1,
	.param .u64 .ptr .align 1 _Z17vector_add_kernelPfS_S_i_param_2,
	.param .u32 _Z17vector_add_kernelPfS_S_i_param_3
)
{
	.reg .pred 	%p<2>;
	.reg .b32 	%r<6>;
	.reg .b32 	%f<4>;
	.reg .b64 	%rd<11>;

	ld.param.u64 	%rd1, [_Z17vector_add_kernelPfS_S_i_param_0];
	ld.param.u64 	%rd2, [_Z17vector_add_kernelPfS_S_i_param_1];
	ld.param.u64 	%rd3, [_Z17vector_add_kernelPfS_S_i_param_2];
	ld.param.u32 	%r2, [_Z17vector_add_kernelPfS_S_i_param_3];
	mov.u32 	%r3, %ntid.x;
	mov.u32 	%r4, %ctaid.x;
	mov.u32 	%r5, %tid.x;
	mad.lo.s32 	%r1, %r3, %r4, %r5;
	setp.ge.s32 	%p1, %r1, %r2;
	@%p1 bra 	$L__BB1_2;
	cvta.to.global.u64 	%rd4, %rd1;
	cvta.to.global.u64 	%rd5, %rd2;
	cvta.to.global.u64 	%rd6, %rd3;
	mul.wide.s32 	%rd7, %r1, 4;
	add.s64 	%rd8, %rd4, %rd7;
	ld.global.f32 	%f1, [%rd8];
	add.s64 	%rd9, %rd5, %rd7;
	ld.global.f32 	%f2, [%rd9];
	add.f32 	%f3, %f1, %f2;
	add.s64 	%rd10, %rd6, %rd7;
	st.global.f32 	[%rd10], %f3;
$L__BB1_2:
	ret;

}
	// .globl	_Z10map_kernelPfS_iPFffE
.visible .entry _Z10map_kernelPfS_iPFffE(
	.param .u64 .ptr .align 1 _Z10map_kernelPfS_iPFffE_param_0,
	.param .u64 .ptr .align 1 _Z10map_kernelPfS_iPFffE_param_1,
	.param .u32 _Z10map_kernelPfS_iPFffE_param_2,
	.param .u64 .ptr .align 1 _Z10map_kernelPfS_iPFffE_param_3
)
{
	.reg .pred 	%p<2>;
	.reg .b32 	%r<6>;
	.reg .b32 	%f<4>;
	.reg .b64 	%rd<9>;

	ld.param.u64 	%rd1, [_Z10map_kernelPfS_iPFffE_param_0];
	ld.param.u64 	%rd2, [_Z10map_kernelPfS_iPFffE_param_1];
	ld.param.u32 	%r2, [_Z10map_kernelPfS_iPFffE_param_2];
	ld.param.u64 	%rd3, [_Z10map_kernelPfS_iPFffE_param_3];
	mov.u32 	%r3, %ntid.x;
	mov.u32 	%r4, %ctaid.x;
	mov.u32 	%r5, %tid.x;
	mad.lo.s32 	%r1, %r3, %r4, %r5;
	setp.ge.s32 	%p1, %r1, %r2;
	@%p1 bra 	$L__BB2_2;
	cvta.to.global.u64 	%rd4, %rd1;
	cvta.to.global.u64 	%rd5, %rd2;
	mul.wide.s32 	%rd6, %r1, 4;
	add.s64 	%rd7, %rd4, %rd6;
	ld.global.f32 	%f1, [%rd7];
	{ // callseq 0, 0
	.param .b32 param0;
	st.param.f32 	[param0], %f1;
	.param .b32 retval0;
	prototype_0 : .callprototype (.param .b32 _) _ (.param .b32 _);
	call (retval0), 
	%rd3, 
	(
	param0
	)
	, prototype_0;
	ld.param.f32 	%f2, [retval0];
	} // callseq 0
	add.s64 	%rd8, %rd5, %rd6;
	st.global.f32 	[%rd8], %f2;
$L__BB2_2:
	ret;

}
	// .globl	_Z6matmulPf4dim3S_S0_S_S0_
.visible .entry _Z6matmulPf4dim3S_S0_S_S0_(
	.param .u64 .ptr .align 1 _Z6matmulPf4dim3S_S0_S_S0__param_0,
	.param .align 4 .b8 _Z6matmulPf4dim3S_S0_S_S0__param_1[12],
	.param .u64 .ptr .align 1 _Z6matmulPf4dim3S_S0_S_S0__param_2,
	.param .align 4 .b8 _Z6matmulPf4dim3S_S0_S_S0__param_3[12],
	.param .u64 .ptr .align 1 _Z6matmulPf4dim3S_S0_S_S0__param_4,
	.param .align 4 .b8 _Z6matmulPf4dim3S_S0_S_S0__param_5[12]
)
{
	.reg .pred 	%p<16>;
	.reg .b32 	%r<96>;
	.reg .b32 	%f<68>;
	.reg .b64 	%rd<87>;

	ld.param.u32 	%r1, [_Z6matmulPf4dim3S_S0_S_S0__param_1];
	ld.param.u32 	%r4, [_Z6matmulPf4dim3S_S0_S_S0__param_3+4];
	ld.param.u32 	%r5, [_Z6matmulPf4dim3S_S0_S_S0__param_5];
	ld.param.u32 	%r6, [_Z6matmulPf4dim3S_S0_S_S0__param_5+4];
	ld.param.u32 	%r2, [_Z6matmulPf4dim3S_S0_S_S0__param_1+4];
	ld.param.u32 	%r3, [_Z6matmulPf4dim3S_S0_S_S0__param_3];
	ld.param.u64 	%rd4, [_Z6matmulPf4dim3S_S0_S_S0__param_0];
	ld.param.u64 	%rd5, [_Z6matmulPf4dim3S_S0_S_S0__param_2];
	ld.param.u64 	%rd3, [_Z6matmulPf4dim3S_S0_S_S0__param_4];
	cvta.to.global.u64 	%rd1, %rd5;
	cvta.to.global.u64 	%rd2, %rd4;
	setp.eq.s32 	%p1, %r2, %r3;
	@%p1 bra 	$L__BB3_2;
	mov.u64 	%rd6, $str;
	cvta.global.u64 	%rd7, %rd6;
	mov.u64 	%rd8, $str$1;
	cvta.global.u64 	%rd9, %rd8;
	mov.u64 	%rd10, __unnamed_1;
	cvta.global.u64 	%rd11, %rd10;
	{ // callseq 1, 0
	.param .b64 param0;
	st.param.b64 	[param0], %rd7;
	.param .b64 param1;
	st.param.b64 	[param1], %rd9;
	.param .b32 param2;
	st.param.b32 	[param2], 88;
	.param .b64 param3;
	st.param.b64 	[param3], %rd11;
	.param .b64 param4;
	st.param.b64 	[param4], 1;
	call.uni 
	__assertfail, 
	(
	param0, 
	param1, 
	param2, 
	param3, 
	param4
	);
	} // callseq 1
$L__BB3_2:
	setp.eq.s32 	%p2, %r1, %r5;
	@%p2 bra 	$L__BB3_4;
	mov.u64 	%rd12, $str$2;
	cvta.global.u64 	%rd13, %rd12;
	mov.u64 	%rd14, $str$1;
	cvta.global.u64 	%rd15, %rd14;
	mov.u64 	%rd16, __unnamed_1;
	cvta.global.u64 	%rd17, %rd16;
	{ // callseq 2, 0
	.param .b64 param0;
	st.param.b64 	[param0], %rd13;
	.param .b64 param1;
	st.param.b64 	[param1], %rd15;
	.param .b32 param2;
	st.param.b32 	[param2], 89;
	.param .b64 param3;
	st.param.b64 	[param3], %rd17;
	.param .b64 param4;
	st.param.b64 	[param4], 1;
	call.uni 
	__assertfail, 
	(
	param0, 
	param1, 
	param2, 
	param3, 
	param4
	);
	} // callseq 2
$L__BB3_4:
	setp.eq.s32 	%p3, %r4, %r6;
	@%p3 bra 	$L__BB3_6;
	mov.u64 	%rd18, $str$3;
	cvta.global.u64 	%rd19, %rd18;
	mov.u64 	%rd20, $str$1;
	cvta.global.u64 	%rd21, %rd20;
	mov.u64 	%rd22, __unnamed_1;
	cvta.global.u64 	%rd23, %rd22;
	{ // callseq 3, 0
	.param .b64 param0;
	st.param.b64 	[param0], %rd19;
	.param .b64 param1;
	st.param.b64 	[param1], %rd21;
	.param .b32 param2;
	st.param.b32 	[param2], 90;
	.param .b64 param3;
	st.param.b64 	[param3], %rd23;
	.param .b64 param4;
	st.param.b64 	[param4], 1;
	call.uni 
	__assertfail, 
	(
	param0, 
	param1, 
	param2, 
	param3, 
	param4
	);
	} // callseq 3
$L__BB3_6:
	mov.u32 	%r50, %ntid.x;
	mov.u32 	%r51, %ctaid.x;
	mul.lo.s32 	%r7, %r50, %r51;
	mov.u32 	%r8, %tid.x;
	add.s32 	%r9, %r7, %r8;
	mov.u32 	%r52, %ntid.y;
	mov.u32 	%r53, %ctaid.y;
	mov.u32 	%r54, %tid.y;
	mad.lo.s32 	%r55, %r52, %r53, %r54;
	setp.ge.u32 	%p4, %r9, %r4;
	setp.ge.u32 	%p5, %r55, %r1;
	or.pred  	%p6, %p4, %p5;
	@%p6 bra 	$L__BB3_20;
	setp.eq.s32 	%p7, %r2, 0;
	mov.f32 	%f67, 0f00000000;
	@%p7 bra 	$L__BB3_19;
	mul.lo.s32 	%r11, %r1, %r55;
	and.b32  	%r12, %r2, 7;
	setp.lt.u32 	%p8, %r2, 8;
	mov.f32 	%f67, 0f00000000;
	mov.b32 	%r94, 0;
	@%p8 bra 	$L__BB3_11;
	and.b32  	%r94, %r2, -8;
	neg.s32 	%r92, %r94;
	add.s32 	%r57, %r3, %r8;
	add.s32 	%r91, %r57, %r7;
	shl.b32 	%r16, %r3, 3;
	shl.b32 	%r58, %r3, 1;
	add.s32 	%r90, %r9, %r58;
	mad.lo.s32 	%r89, %r3, 3, %r9;
	shl.b32 	%r59, %r3, 2;
	add.s32 	%r88, %r9, %r59;
	mad.lo.s32 	%r87, %r3, 5, %r9;
	mad.lo.s32 	%r86, %r3, 6, %r9;
	mad.lo.s32 	%r85, %r3, 7, %r9;
	add.s32 	%r83, %r11, 3;
	mov.f32 	%f67, 0f00000000;
	mov.u32 	%r84, %r9;
$L__BB3_10:
	.pragma "nounroll";
	add.s32 	%r60, %r83, -3;
	mul.wide.u32 	%rd24, %r60, 4;
	add.s64 	%rd25, %rd2, %rd24;
	ld.global.f32 	%f17, [%rd25];
	mul.wide.u32 	%rd26, %r84, 4;
	add.s64 	%rd27, %rd1, %rd26;
	ld.global.f32 	%f18, [%rd27];
	fma.rn.f32 	%f19, %f17, %f18, %f67;
	add.s32 	%r61, %r83, -2;
	mul.wide.u32 	%rd28, %r61, 4;
	add.s64 	%rd29, %rd2, %rd28;
	ld.global.f32 	%f20, [%rd29];
	mul.wide.u32 	%rd30, %r91, 4;
	add.s64 	%rd31, %rd1, %rd30;
	ld.global.f32 	%f21, [%rd31];
	fma.rn.f32 	%f22, %f20, %f21, %f19;
	add.s32 	%r62, %r83, -1;
	mul.wide.u32 	%rd32, %r62, 4;
	add.s64 	%rd33, %rd2, %rd32;
	ld.global.f32 	%f23, [%rd33];
	mul.wide.u32 	%rd34, %r90, 4;
	add.s64 	%rd35, %rd1, %rd34;
	ld.global.f32 	%f24, [%rd35];
	fma.rn.f32 	%f25, %f23, %f24, %f22;
	add.s32 	%r63, %r83, 4;
	mul.wide.u32 	%rd36, %r83, 4;
	add.s64 	%rd37, %rd2, %rd36;
	ld.global.f32 	%f26, [%rd37];
	mul.wide.u32 	%rd38, %r89, 4;
	add.s64 	%rd39, %rd1, %rd38;
	ld.global.f32 	%f27, [%rd39];
	fma.rn.f32 	%f28, %f26, %f27, %f25;
	add.s32 	%r64, %r83, 1;
	mul.wide.u32 	%rd40, %r64, 4;
	add.s64 	%rd41, %rd2, %rd40;
	ld.global.f32 	%f29, [%rd41];
	mul.wide.u32 	%rd42, %r88, 4;
	add.s64 	%rd43, %rd1, %rd42;
	ld.global.f32 	%f30, [%rd43];
	fma.rn.f32 	%f31, %f29, %f30, %f28;
	add.s32 	%r65, %r83, 2;
	mul.wide.u32 	%rd44, %r65, 4;
	add.s64 	%rd45, %rd2, %rd44;
	ld.global.f32 	%f32, [%rd45];
	mul.wide.u32 	%rd46, %r87, 4;
	add.s64 	%rd47, %rd1, %rd46;
	ld.global.f32 	%f33, [%rd47];
	fma.rn.f32 	%f34, %f32, %f33, %f31;
	add.s32 	%r66, %r83, 3;
	mul.wide.u32 	%rd48, %r66, 4;
	add.s64 	%rd49, %rd2, %rd48;
	ld.global.f32 	%f35, [%rd49];
	mul.wide.u32 	%rd50, %r86, 4;
	add.s64 	%rd51, %rd1, %rd50;
	ld.global.f32 	%f36, [%rd51];
	fma.rn.f32 	%f37, %f35, %f36, %f34;
	mul.wide.u32 	%rd52, %r63, 4;
	add.s64 	%rd53, %rd2, %rd52;
	ld.global.f32 	%f38, [%rd53];
	mul.wide.u32 	%rd54, %r85, 4;
	add.s64 	%rd55, %rd1, %rd54;
	ld.global.f32 	%f39, [%rd55];
	fma.rn.f32 	%f67, %f38, %f39, %f37;
	add.s32 	%r92, %r92, 8;
	add.s32 	%r91, %r91, %r16;
	add.s32 	%r90, %r90, %r16;
	add.s32 	%r89, %r89, %r16;
	add.s32 	%r88, %r88, %r16;
	add.s32 	%r87, %r87, %r16;
	add.s32 	%r86, %r86, %r16;
	add.s32 	%r85, %r85, %r16;
	add.s32 	%r84, %r84, %r16;
	add.s32 	%r83, %r83, 8;
	setp.ne.s32 	%p9, %r92, 0;
	@%p9 bra 	$L__BB3_10;
$L__BB3_11:
	setp.eq.s32 	%p10, %r12, 0;
	@%p10 bra 	$L__BB3_19;
	and.b32  	%r45, %r2, 3;
	setp.lt.u32 	%p11, %r12, 4;
	@%p11 bra 	$L__BB3_14;
	add.s32 	%r67, %r94, %r11;
	mul.wide.u32 	%rd56, %r67, 4;
	add.s64 	%rd57, %rd2, %rd56;
	ld.global.f32 	%f41, [%rd57];
	mad.lo.s32 	%r68, %r94, %r3, %r9;
	mul.wide.u32 	%rd58, %r68, 4;
	add.s64 	%rd59, %rd1, %rd58;
	ld.global.f32 	%f42, [%rd59];
	fma.rn.f32 	%f43, %f41, %f42, %f67;
	add.s32 	%r69, %r67, 1;
	mul.wide.u32 	%rd60, %r69, 4;
	add.s64 	%rd61, %rd2, %rd60;
	ld.global.f32 	%f44, [%rd61];
	add.s32 	%r70, %r68, %r3;
	mul.wide.u32 	%rd62, %r70, 4;
	add.s64 	%rd63, %rd1, %rd62;
	ld.global.f32 	%f45, [%rd63];
	fma.rn.f32 	%f46, %f44, %f45, %f43;
	add.s32 	%r71, %r67, 2;
	mul.wide.u32 	%rd64, %r71, 4;
	add.s64 	%rd65, %rd2, %rd64;
	ld.global.f32 	%f47, [%rd65];
	add.s32 	%r72, %r70, %r3;
	mul.wide.u32 	%rd66, %r72, 4;
	add.s64 	%rd67, %rd1, %rd66;
	ld.global.f32 	%f48, [%rd67];
	fma.rn.f32 	%f49, %f47, %f48, %f46;
	add.s32 	%r73, %r67, 3;
	mul.wide.u32 	%rd68, %r73, 4;
	add.s64 	%rd69, %rd2, %rd68;
	ld.global.f32 	%f50, [%rd69];
	add.s32 	%r74, %r72, %r3;
	mul.wide.u32 	%rd70, %r74, 4;
	add.s64 	%rd71, %rd1, %rd70;
	ld.global.f32 	%f51, [%rd71];
	fma.rn.f32 	%f67, %f50, %f51, %f49;
	add.s32 	%r94, %r94, 4;
$L__BB3_14:
	setp.eq.s32 	%p12, %r45, 0;
	@%p12 bra 	$L__BB3_19;
	setp.eq.s32 	%p13, %r45, 1;
	@%p13 bra 	$L__BB3_17;
	add.s32 	%r75, %r94, %r11;
	mul.wide.u32 	%rd72, %r75, 4;
	add.s64 	%rd73, %rd2, %rd72;
	ld.global.f32 	%f53, [%rd73];
	mad.lo.s32 	%r76, %r94, %r3, %r9;
	mul.wide.u32 	%rd74, %r76, 4;
	add.s64 	%rd75, %rd1, %rd74;
	ld.global.f32 	%f54, [%rd75];
	fma.rn.f32 	%f55, %f53, %f54, %f67;
	add.s32 	%r77, %r75, 1;
	mul.wide.u32 	%rd76, %r77, 4;
	add.s64 	%rd77, %rd2, %rd76;
	ld.global.f32 	%f56, [%rd77];
	add.s32 	%r78, %r76, %r3;
	mul.wide.u32 	%rd78, %r78, 4;
	add.s64 	%rd79, %rd1, %rd78;
	ld.global.f32 	%f57, [%rd79];
	fma.rn.f32 	%f67, %f56, %f57, %f55;
	add.s32 	%r94, %r94, 2;
$L__BB3_17:
	and.b32  	%r79, %r2, 1;
	setp.eq.b32 	%p14, %r79, 1;
	not.pred 	%p15, %p14;
	@%p15 bra 	$L__BB3_19;
	add.s32 	%r80, %r94, %r11;
	mul.wide.u32 	%rd80, %r80, 4;
	add.s64 	%rd81, %rd2, %rd80;
	ld.global.f32 	%f58, [%rd81];
	mad.lo.s32 	%r81, %r94, %r3, %r9;
	mul.wide.u32 	%rd82, %r81, 4;
	add.s64 	%rd83, %rd1, %rd82;
	ld.global.f32 	%f59, [%rd83];
	fma.rn.f32 	%f67, %f58, %f59, %f67;
$L__BB3_19:
	mad.lo.s32 	%r82, %r5, %r55, %r9;
	cvta.to.global.u64 	%rd84, %rd3;
	mul.wide.u32 	%rd85, %r82, 4;
	add.s64 	%rd86, %rd84, %rd85;
	st.global.f32 	[%rd86], %f67;
$L__BB3_20:
	ret;

}


// ===== COMPILED SASS (sm_100) =====

	.target	sm_100

	.elftype	@"ET_EXEC"


//--------------------- .note.nv.tkinfo           --------------------------
	.section	.note.nv.tkinfo,"",@"SHT_NOTE"
	.sectionflags	@"SHF_NOTE_NV_TKINFO"
	.tkinfo
        /*0018*/ 	.word	0x00000002
        /*0030*/ 	.string	""
        /*0030*/ 	.string	"ptxas"
        /*0030*/ 	.string	"Cuda compilation tools, release 13.0, V13.0.88"
        /*0030*/ 	.string	"Build cuda_13.0.r13.0/compiler.36424714_0"
        /*0030*/ 	.string	"-arch sm_100 -m 64 "



//--------------------- .note.nv.cuinfo           --------------------------
	.section	.note.nv.cuinfo,"",@"SHT_NOTE"
	.sectionflags	@"SHF_NOTE_NV_CUINFO"
        /*0018*/ 	.short	0x0002
        /*001a*/ 	.short	0x0064
        /*001c*/ 	.short	0x0082
	.zero		2


//--------------------- .nv.info                  --------------------------
	.section	.nv.info,"",@"SHT_CUDA_INFO"
	.align	4


	//----- nvinfo : EIATTR_REGCOUNT
	.align		4
        /*0000*/ 	.byte	0x04, 0x2f
        /*0002*/ 	.short	(.L_7 - .L_6)
	.align		4
.L_6:
        /*0004*/ 	.word	index@(_Z6matmulPf4dim3S_S0_S_S0_)
        /*0008*/ 	.word	0x00000020


	//----- nvinfo : EIATTR_FRAME_SIZE
	.align		4
.L_7:
        /*000c*/ 	.byte	0x04, 0x11
        /*000e*/ 	.short	(.L_9 - .L_8)
	.align		4
.L_8:
        /*0010*/ 	.word	index@(_Z6matmulPf4dim3S_S0_S_S0_)
        /*0014*/ 	.word	0x00000000


	//----- nvinfo : EIATTR_REGCOUNT
	.align		4
.L_9:
        /*0018*/ 	.byte	0x04, 0x2f
        /*001a*/ 	.short	(.L_11 - .L_10)
	.align		4
.L_10:
        /*001c*/ 	.word	index@(_Z17vector_add_kernelPfS_S_i)
        /*0020*/ 	.word	0x0000000c


	//----- nvinfo : EIATTR_FRAME_SIZE
	.align		4
.L_11:
        /*0024*/ 	.byte	0x04, 0x11
        /*0026*/ 	.short	(.L_13 - .L_12)
	.align		4
.L_12:
        /*0028*/ 	.word	index@(_Z17vector_add_kernelPfS_S_i)
        /*002c*/ 	.word	0x00000000


	//----- nvinfo : EIATTR_REGCOUNT
	.align		4
.L_13:
        /*0030*/ 	.byte	0x04, 0x2f
        /*0032*/ 	.short	(.L_15 - .L_14)
	.align		4
.L_14:
        /*0034*/ 	.word	index@(_Z10map_kernelPfS_iPFffE)
        /*0038*/ 	.word	0x00000018


	//----- nvinfo : EIATTR_FRAME_SIZE
	.align		4
.L_15:
        /*003c*/ 	.byte	0x04, 0x11
        /*003e*/ 	.short	(.L_17 - .L_16)
	.align		4
.L_16:
        /*0040*/ 	.word	index@($_Z10map_kernelPfS_iPFffE$_Z4incrf)
        /*0044*/ 	.word	0x00000000


	//----- nvinfo : EIATTR_FRAME_SIZE
	.align		4
.L_17:
        /*0048*/ 	.byte	0x04, 0x11
        /*004a*/ 	.short	(.L_19 - .L_18)
	.align		4
.L_18:
        /*004c*/ 	.word	index@(_Z10map_kernelPfS_iPFffE)
        /*0050*/ 	.word	0x00000000


	//----- nvinfo : EIATTR_MIN_STACK_SIZE
	.align		4
.L_19:
        /*0054*/ 	.byte	0x04, 0x12
        /*0056*/ 	.short	(.L_21 - .L_20)
	.align		4
.L_20:
        /*0058*/ 	.word	index@(_Z10map_kernelPfS_iPFffE)
        /*005c*/ 	.word	0x00000000


	//----- nvinfo : EIATTR_MIN_STACK_SIZE
	.align		4
.L_21:
        /*0060*/ 	.byte	0x04, 0x12
        /*0062*/ 	.short	(.L_23 - .L_22)
	.align		4
.L_22:
        /*0064*/ 	.word	index@(_Z17vector_add_kernelPfS_S_i)
        /*0068*/ 	.word	0x00000000


	//----- nvinfo : EIATTR_MIN_STACK_SIZE
	.align		4
.L_23:
        /*006c*/ 	.byte	0x04, 0x12
        /*006e*/ 	.short	(.L_25 - .L_24)
	.align		4
.L_24:
        /*0070*/ 	.word	index@(_Z6matmulPf4dim3S_S0_S_S0_)
        /*0074*/ 	.word	0x00000000
.L_25:


//--------------------- .nv.compat                --------------------------
	.section	.nv.compat,"",@"SHT_CUDA_COMPAT_INFO"
	.align	4
        /*0000*/ 	.byte	0x02, 0x09, 0x00, 0x00, 0x02, 0x02, 0x01, 0x00, 0x02, 0x05, 0x05, 0x00, 0x03, 0x07, 0x01, 0x01
        /*0010*/ 	.byte	0x02, 0x03, 0x00, 0x00, 0x02, 0x06, 0x01, 0x00, 0x04, 0x0b, 0x08, 0x00, 0x09, 0x00, 0x00, 0x00
        /*0020*/ 	.byte	0x00, 0x00, 0x00, 0x00


//--------------------- .nv.info._Z10map_kernelPfS_iPFffE --------------------------
	.section	.nv.info._Z10map_kernelPfS_iPFffE,"",@"SHT_CUDA_INFO"
	.sectionflags	@""
	.align	4


	//----- nvinfo : EIATTR_CUDA_API_VERSION
	.align		4
        /*0000*/ 	.byte	0x04, 0x37
        /*0002*/ 	.short	(.L_27 - .L_26)
.L_26:
        /*0004*/ 	.word	0x00000082


	//----- nvinfo : EIATTR_KPARAM_INFO
	.align		4
.L_27:
        /*0008*/ 	.byte	0x04, 0x17
        /*000a*/ 	.short	(.L_29 - .L_28)
.L_28:
        /*000c*/ 	.word	0x00000000
        /*0010*/ 	.short	0x0003
        /*0012*/ 	.short	0x0018
        /*0014*/ 	.byte	0x00, 0xf5, 0x21, 0x00


	//----- nvinfo : EIATTR_KPARAM_INFO
	.align		4
.L_29:
        /*0018*/ 	.byte	0x04, 0x17
        /*001a*/ 	.short	(.L_31 - .L_30)
.L_30:
        /*001c*/ 	.word	0x00000000
        /*0020*/ 	.short	0x0002
        /*0022*/ 	.short	0x0010
        /*0024*/ 	.byte	0x00, 0xf0, 0x11, 0x00


	//----- nvinfo : EIATTR_KPARAM_INFO
	.align		4
.L_31:
        /*0028*/ 	.byte	0x04, 0x17
        /*002a*/ 	.short	(.L_33 - .L_32)
.L_32:
        /*002c*/ 	.word	0x00000000
        /*0030*/ 	.short	0x0001
        /*0032*/ 	.short	0x0008
        /*0034*/ 	.byte	0x00, 0xf5, 0x21, 0x00


	//----- nvinfo : EIATTR_KPARAM_INFO
	.align		4
.L_33:
        /*0038*/ 	.byte	0x04, 0x17
        /*003a*/ 	.short	(.L_35 - .L_34)
.L_34:
        /*003c*/ 	.word	0x00000000
        /*0040*/ 	.short	0x0000
        /*0042*/ 	.short	0x0000
        /*0044*/ 	.byte	0x00, 0xf5, 0x21, 0x00


	//----- nvinfo : EIATTR_SPARSE_MMA_MASK
	.align		4
.L_35:
        /*0048*/ 	.byte	0x03, 0x50
        /*004a*/ 	.short	0x0000


	//----- nvinfo : EIATTR_MAXREG_COUNT
	.align		4
        /*004c*/ 	.byte	0x03, 0x1b
        /*004e*/ 	.short	0x00ff


	//----- nvinfo : EIATTR_MERCURY_ISA_VERSION
	.align		4
        /*0050*/ 	.byte	0x03, 0x5f
        /*0052*/ 	.short	0x0101


	//----- nvinfo : EIATTR_VRC_CTA_INIT_COUNT
	.align		4
        /*0054*/ 	.byte	0x02, 0x4a
	.zero		1
	.zero		1


	//----- nvinfo : EIATTR_EXIT_INSTR_OFFSETS
	.align		4
        /*0058*/ 	.byte	0x04, 0x1c
        /*005a*/ 	.short	(.L_37 - .L_36)


	//   ....[0]....
.L_36:
        /*005c*/ 	.word	0x00000070


	//   ....[1]....
        /*0060*/ 	.word	0x00000140


	//----- nvinfo : EIATTR_CRS_STACK_SIZE
	.align		4
.L_37:
        /*0064*/ 	.byte	0x04, 0x1e
        /*0066*/ 	.short	(.L_39 - .L_38)
.L_38:
        /*0068*/ 	.word	0x00000000


	//----- nvinfo : EIATTR_CBANK_PARAM_SIZE
	.align		4
.L_39:
        /*006c*/ 	.byte	0x03, 0x19
        /*006e*/ 	.short	0x0020


	//----- nvinfo : EIATTR_PARAM_CBANK
	.align		4
        /*0070*/ 	.byte	0x04, 0x0a
        /*0072*/ 	.short	(.L_41 - .L_40)
	.align		4
.L_40:
        /*0074*/ 	.word	index@(.nv.constant0._Z10map_kernelPfS_iPFffE)
        /*0078*/ 	.short	0x0380
        /*007a*/ 	.short	0x0020


	//----- nvinfo : EIATTR_SW_WAR
	.align		4
.L_41:
        /*007c*/ 	.byte	0x04, 0x36
        /*007e*/ 	.short	(.L_43 - .L_42)
.L_42:
        /*0080*/ 	.word	0x00000008
.L_43:


//--------------------- .nv.info._Z17vector_add_kernelPfS_S_i --------------------------
	.section	.nv.info._Z17vector_add_kernelPfS_S_i,"",@"SHT_CUDA_INFO"
	.sectionflags	@""
	.align	4


	//----- nvinfo : EIATTR_CUDA_API_VERSION
	.align		4
        /*0000*/ 	.byte	0x04, 0x37
        /*0002*/ 	.short	(.L_45 - .L_44)
.L_44:
        /*0004*/ 	.word	0x00000082


	//----- nvinfo : EIATTR_KPARAM_INFO
	.align		4
.L_45:
        /*0008*/ 	.byte	0x04, 0x17
        /*000a*/ 	.short	(.L_47 - .L_46)
.L_46:
        /*000c*/ 	.word	0x00000000
        /*0010*/ 	.short	0x0003
        /*0012*/ 	.short	0x0018
        /*0014*/ 	.byte	0x00, 0xf0, 0x11, 0x00


	//----- nvinfo : EIATTR_KPARAM_INFO
	.align		4
.L_47:
        /*0018*/ 	.byte	0x04, 0x17
        /*001a*/ 	.short	(.L_49 - .L_48)
.L_48:
        /*001c*/ 	.word	0x00000000
        /*0020*/ 	.short	0x0002
        /*0022*/ 	.short	0x0010
        /*0024*/ 	.byte	0x00, 0xf5, 0x21, 0x00


	//----- nvinfo : EIATTR_KPARAM_INFO
	.align		4
.L_49:
        /*0028*/ 	.byte	0x04, 0x17
        /*002a*/ 	.short	(.L_51 - .L_50)
.L_50:
        /*002c*/ 	.word	0x00000000
        /*0030*/ 	.short	0x0001
        /*0032*/ 	.short	0x0008
        /*0034*/ 	.byte	0x00, 0xf5, 0x21, 0x00


	//----- nvinfo : EIATTR_KPARAM_INFO
	.align		4
.L_51:
        /*0038*/ 	.byte	0x04, 0x17
        /*003a*/ 	.short	(.L_53 - .L_52)
.L_52:
        /*003c*/ 	.word	0x00000000
        /*0040*/ 	.short	0x0000
        /*0042*/ 	.short	0x0000
        /*0044*/ 	.byte	0x00, 0xf5, 0x21, 0x00


	//----- nvinfo : EIATTR_SPARSE_MMA_MASK
	.align		4
.L_53:
        /*0048*/ 	.byte	0x03, 0x50
        /*004a*/ 	.short	0x0000


	//----- nvinfo : EIATTR_MAXREG_COUNT
	.align		4
        /*004c*/ 	.byte	0x03, 0x1b
        /*004e*/ 	.short	0x00ff


	//----- nvinfo : EIATTR_MERCURY_ISA_VERSION
	.align		4
        /*0050*/ 	.byte	0x03, 0x5f
        /*0052*/ 	.short	0x0101


	//----- nvinfo : EIATTR_VRC_CTA_INIT_COUNT
	.align		4
        /*0054*/ 	.byte	0x02, 0x4a
	.zero		1
	.zero		1


	//----- nvinfo : EIATTR_EXIT_INSTR_OFFSETS
	.align		4
        /*0058*/ 	.byte	0x04, 0x1c
        /*005a*/ 	.short	(.L_55 - .L_54)


	//   ....[0]....
.L_54:
        /*005c*/ 	.word	0x00000070


	//   ....[1]....
        /*0060*/ 	.word	0x00000130


	//----- nvinfo : EIATTR_CBANK_PARAM_SIZE
	.align		4
.L_55:
        /*0064*/ 	.byte	0x03, 0x19
        /*0066*/ 	.short	0x001c


	//----- nvinfo : EIATTR_PARAM_CBANK
	.align		4
        /*0068*/ 	.byte	0x04, 0x0a
        /*006a*/ 	.short	(.L_57 - .L_56)
	.align		4
.L_56:
        /*006c*/ 	.word	index@(.nv.constant0._Z17vector_add_kernelPfS_S_i)
        /*0070*/ 	.short	0x0380
        /*0072*/ 	.short	0x001c


	//----- nvinfo : EIATTR_SW_WAR
	.align		4
.L_57:
        /*0074*/ 	.byte	0x04, 0x36
        /*0076*/ 	.short	(.L_59 - .L_58)
.L_58:
        /*0078*/ 	.word	0x00000008
.L_59:


//--------------------- .nv.info._Z6matmulPf4dim3S_S0_S_S0_ --------------------------
	.section	.nv.info._Z6matmulPf4dim3S_S0_S_S0_,"",@"SHT_CUDA_INFO"
	.sectionflags	@""
	.align	4


	//----- nvinfo : EIATTR_CUDA_API_VERSION
	.align		4
        /*0000*/ 	.byte	0x04, 0x37
        /*0002*/ 	.short	(.L_61 - .L_60)
.L_60:
        /*0004*/ 	.word	0x00000082


	//----- nvinfo : EIATTR_KPARAM_INFO
	.align		4
.L_61:
        /*0008*/ 	.byte	0x04, 0x17
        /*000a*/ 	.short	(.L_63 - .L_62)
.L_62:
        /*000c*/ 	.word	0x00000000
        /*0010*/ 	.short	0x0005
        /*0012*/ 	.short	0x0038
        /*0014*/ 	.byte	0x00, 0xf0, 0x31, 0x00


	//----- nvinfo : EIATTR_KPARAM_INFO
	.align		4
.L_63:
        /*0018*/ 	.byte	0x04, 0x17
        /*001a*/ 	.short	(.L_65 - .L_64)
.L_64:
        /*001c*/ 	.word	0x00000000
        /*0020*/ 	.short	0x0004
        /*0022*/ 	.short	0x0030
        /*0024*/ 	.byte	0x00, 0xf5, 0x21, 0x00


	//----- nvinfo : EIATTR_KPARAM_INFO
	.align		4
.L_65:
        /*0028*/ 	.byte	0x04, 0x17
        /*002a*/ 	.short	(.L_67 - .L_66)
.L_66:
        /*002c*/ 	.word	0x00000000
        /*0030*/ 	.short	0x0003
        /*0032*/ 	.short	0x0020
        /*0034*/ 	.byte	0x00, 0xf0, 0x31, 0x00


	//----- nvinfo : EIATTR_KPARAM_INFO
	.align		4
.L_67:
        /*0038*/ 	.byte	0x04, 0x17
        /*003a*/ 	.short	(.L_69 - .L_68)
.L_68:
        /*003c*/ 	.word	0x00000000
        /*0040*/ 	.short	0x0002
        /*0042*/ 	.short	0x0018
        /*0044*/ 	.byte	0x00, 0xf5, 0x21, 0x00


	//----- nvinfo : EIATTR_KPARAM_INFO
	.align		4
.L_69:
        /*0048*/ 	.byte	0x04, 0x17
        /*004a*/ 	.short	(.L_71 - .L_70)
.L_70:
        /*004c*/ 	.word	0x00000000
        /*0050*/ 	.short	0x0001
        /*0052*/ 	.short	0x0008
        /*0054*/ 	.byte	0x00, 0xf0, 0x31, 0x00


	//----- nvinfo : EIATTR_KPARAM_INFO
	.align		4
.L_71:
        /*0058*/ 	.byte	0x04, 0x17
        /*005a*/ 	.short	(.L_73 - .L_72)
.L_72:
        /*005c*/ 	.word	0x00000000
        /*0060*/ 	.short	0x0000
        /*0062*/ 	.short	0x0000
        /*0064*/ 	.byte	0x00, 0xf5, 0x21, 0x00


	//----- nvinfo : EIATTR_SPARSE_MMA_MASK
	.align		4
.L_73:
        /*0068*/ 	.byte	0x03, 0x50
        /*006a*/ 	.short	0x0000


	//----- nvinfo : EIATTR_MAXREG_COUNT
	.align		4
        /*006c*/ 	.byte	0x03, 0x1b
        /*006e*/ 	.short	0x00ff


	//----- nvinfo : EIATTR_EXTERNS
	.align		4
        /*0070*/ 	.byte	0x04, 0x0f
        /*0072*/ 	.short	(.L_75 - .L_74)


	//   ....[0]....
	.align		4
.L_74:
        /*0074*/ 	.word	index@(__assertfail)


	//----- nvinfo : EIATTR_MERCURY_ISA_VERSION
	.align		4
.L_75:
        /*0078*/ 	.byte	0x03, 0x5f
        /*007a*/ 	.short	0x0101


	//----- nvinfo : EIATTR_VRC_CTA_INIT_COUNT
	.align		4
        /*007c*/ 	.byte	0x02, 0x4a
	.zero		1
	.zero		1


	//----- nvinfo : EIATTR_SYSCALL_OFFSETS
	.align		4
        /*0080*/ 	.byte	0x04, 0x46
        /*0082*/ 	.short	(.L_77 - .L_76)


	//   ....[0]....
.L_76:
        /*0084*/ 	.word	0x00000140


	//   ....[1]....
        /*0088*/ 	.word	0x00000280


	//   ....[2]....
        /*008c*/ 	.word	0x000003c0


	//----- nvinfo : EIATTR_EXIT_INSTR_OFFSETS
	.align		4
.L_77:
        /*0090*/ 	.byte	0x04, 0x1c
        /*0092*/ 	.short	(.L_79 - .L_78)


	//   ....[0]....
.L_78:
        /*0094*/ 	.word	0x000004a0


	//   ....[1]....
        /*0098*/ 	.word	0x00001060


	//----- nvinfo : EIATTR_CRS_STACK_SIZE
	.align		4
.L_79:
        /*009c*/ 	.byte	0x04, 0x1e
        /*009e*/ 	.short	(.L_81 - .L_80)
.L_80:
        /*00a0*/ 	.word	0x00000000


	//----- nvinfo : EIATTR_CBANK_PARAM_SIZE
	.align		4
.L_81:
        /*00a4*/ 	.byte	0x03, 0x19
        /*00a6*/ 	.short	0x0044


	//----- nvinfo : EIATTR_PARAM_CBANK
	.align		4
        /*00a8*/ 	.byte	0x04, 0x0a
        /*00aa*/ 	.short	(.L_83 - .L_82)
	.align		4
.L_82:
        /*00ac*/ 	.word	index@(.nv.constant0._Z6matmulPf4dim3S_S0_S_S0_)
        /*00b0*/ 	.short	0x0380
        /*00b2*/ 	.short	0x0044


	//----- nvinfo : EIATTR_SW_WAR
	.align		4
.L_83:
        /*00b4*/ 	.byte	0x04, 0x36
        /*00b6*/ 	.short	(.L_85 - .L_84)
.L_84:
        /*00b8*/ 	.word	0x00000008
.L_85:


//--------------------- .nv.callgraph             --------------------------
	.section	.nv.callgraph,"",@"SHT_CUDA_CALLGRAPH"
	.align	4
	.sectionentsize	8
	.align		4
        /*0000*/ 	.word	0x00000000
	.align		4
        /*0004*/ 	.word	0xffffffff
	.align		4
        /*0008*/ 	.word	index@(_Z6matmulPf4dim3S_S0_S_S0_)
	.align		4
        /*000c*/ 	.word	index@(__assertfail)
	.align		4
        /*0010*/ 	.word	0x00000000
	.align		4
        /*0014*/ 	.word	0xfffffffe
	.align		4
        /*0018*/ 	.word	0x00000000
	.align		4
        /*001c*/ 	.word	0xfffffffd
	.align		4
        /*0020*/ 	.word	0x00000000
	.align		4
        /*0024*/ 	.word	0xfffffffc


//--------------------- .nv.constant4             --------------------------
	.section	.nv.constant4,"a",@progbits
	.align	8
	.align		8
.nv.constant4:
        /*0000*/ 	.dword	d_incr
	.align		8
        /*0008*/ 	.dword	__unnamed_1
	.align		8
        /*0010*/ 	.dword	$str
	.align		8
        /*0018*/ 	.dword	$str$1
	.align		8
        /*0020*/ 	.dword	$str$2
	.align		8
        /*0028*/ 	.dword	$str$3
	.align		8
        /*0030*/ 	.dword	__assertfail


//--------------------- .nv.constant2._Z10map_kernelPfS_iPFffE --------------------------
	.section	.nv.constant2._Z10map_kernelPfS_iPFffE,"a",@progbits
	.sectionflags	@""
	.align	4
.nv.constant2._Z10map_kernelPfS_iPFffE:
        /*0000*/ 	.byte	0x01, 0x00, 0x00, 0x00, 0x00, 0x00, 0x00, 0x00, 0x50, 0x01, 0x00, 0x00, 0x00, 0x00, 0x00, 0x00


//--------------------- .text._Z10map_kernelPfS_iPFffE --------------------------
	.section	.text._Z10map_kernelPfS_iPFffE,"ax",@progbits
	.align	128
        .global         _Z10map_kernelPfS_iPFffE
        .type           _Z10map_kernelPfS_iPFffE,@function
        .size           _Z10map_kernelPfS_iPFffE,(.L_x_10 - _Z10map_kernelPfS_iPFffE)
        .other          _Z10map_kernelPfS_iPFffE,@"STO_CUDA_ENTRY STV_DEFAULT"
_Z10map_kernelPfS_iPFffE:
.text._Z10map_kernelPfS_iPFffE:
[----:B------:R-:W-:Y:S01]  /*0000*/  LDC R1, c[0x0][0x37c] ;  /* 0x0000df00ff017b82 */ /* 0x000fe20000000800 */
[----:B------:R-:W0:Y:S01]  /*0010*/  S2R R2, SR_CTAID.X ;  /* 0x0000000000027919 */ /* 0x000e220000002500 */
[----:B------:R-:W0:Y:S01]  /*0020*/  LDCU UR4, c[0x0][0x360] ;  /* 0x00006c00ff0477ac */ /* 0x000e220008000800 */
[----:B------:R-:W0:Y:S01]  /*0030*/  S2R R3, SR_TID.X ;  /* 0x0000000000037919 */ /* 0x000e220000002100 */
[----:B------:R-:W1:Y:S01]  /*0040*/  LDCU UR5, c[0x0][0x390] ;  /* 0x00007200ff0577ac */ /* 0x000e620008000800 */
[----:B0-----:R-:W-:-:S05]  /*0050*/  IMAD R2, R2, UR4, R3 ;  /* 0x0000000402027c24 */ /* 0x001fca000f8e0203 */
[----:B-1----:R-:W-:-:S13]  /*0060*/  ISETP.GE.AND P0, PT, R2, UR5, PT ;  /* 0x0000000502007c0c */ /* 0x002fda000bf06270 */
[----:B------:R-:W-:Y:S05]  /*0070*/  @P0 EXIT ;  /* 0x000000000000094d */ /* 0x000fea0003800000 */
[----:B------:R-:W0:Y:S01]  /*0080*/  LDC.64 R4, c[0x0][0x380] ;  /* 0x0000e000ff047b82 */ /* 0x000e220000000a00 */
[----:B------:R-:W1:Y:S01]  /*0090*/  LDCU.64 UR36, c[0x0][0x358] ;  /* 0x00006b00ff2477ac */ /* 0x000e620008000a00 */
[----:B0-----:R-:W-:-:S06]  /*00a0*/  IMAD.WIDE R4, R2, 0x4, R4 ;  /* 0x0000000402047825 */ /* 0x001fcc00078e0204 */
[----:B-1----:R0:W5:Y:S01]  /*00b0*/  LDG.E R4, desc[UR36][R4.64] ;  /* 0x0000002404047981 */ /* 0x002162000c1e1900 */
[----:B------:R-:W1:Y:S01]  /*00c0*/  LDC R6, c[0x0][0x398] ;  /* 0x0000e600ff067b82 */ /* 0x000e620000000800 */
[----:B------:R-:W-:Y:S01]  /*00d0*/  HFMA2 R21, -RZ, RZ, 0, 0 ;  /* 0x00000000ff157431 */ /* 0x000fe200000001ff */
[----:B------:R-:W-:-:S06]  /*00e0*/  MOV R20, 0x110 ;  /* 0x0000011000147802 */ /* 0x000fcc0000000f00 */
[----:B01----:R-:W1:Y:S02]  /*00f0*/  LDC.64 R6, c[0x2][R6] ;  /* 0x0080000006067b82 */ /* 0x003e640000000a00 */
[----:B-1---5:R-:W-:Y:S05]  /*0100*/  CALL.REL.NOINC R6 `(_Z10map_kernelPfS_iPFffE) ;  /* 0xfffffffc06bc7344 */ /* 0x022fea0003c3ffff */
[----:B------:R-:W0:Y:S02]  /*0110*/  LDC.64 R6, c[0x0][0x388] ;  /* 0x0000e200ff067b82 */ /* 0x000e240000000a00 */
[----:B0-----:R-:W-:-:S05]  /*0120*/  IMAD.WIDE R2, R2, 0x4, R6 ;  /* 0x0000000402027825 */ /* 0x001fca00078e0206 */
[----:B------:R-:W-:Y:S01]  /*0130*/  STG.E desc[UR36][R2.64], R4 ;  /* 0x0000000402007986 */ /* 0x000fe2000c101924 */
[----:B------:R-:W-:Y:S05]  /*0140*/  EXIT ;  /* 0x000000000000794d */ /* 0x000fea0003800000 */
        .type           $_Z10map_kernelPfS_iPFffE$_Z4incrf,@function
        .size           $_Z10map_kernelPfS_iPFffE$_Z4incrf,(.L_x_10 - $_Z10map_kernelPfS_iPFffE$_Z4incrf)
$_Z10map_kernelPfS_iPFffE$_Z4incrf:
[----:B------:R-:W-:Y:S01]  /*0150*/  FADD R4, R4, 1 ;  /* 0x3f80000004047421 */ /* 0x000fe20000000000 */
[----:B------:R-:W-:Y:S06]  /*0160*/  RET.REL.NODEC R20 `(_Z10map_kernelPfS_iPFffE) ;  /* 0xfffffffc14a47950 */ /* 0x000fec0003c3ffff */
.L_x_0:
[----:B------:R-:W-:-:S00]  /*0170*/  BRA `(.L_x_0) ;  /* 0xfffffffc00fc7947 */ /* 0x000fc0000383ffff */
[----:B------:R-:W-:-:S00]  /*0180*/  NOP ;  /* 0x0000000000007918 */ /* 0x000fc00000000000 */
[----:B------:R-:W-:-:S00]  /*0190*/  NOP ;  /* 0x0000000000007918 */ /* 0x000fc00000000000 */
[----:B------:R-:W-:-:S00]  /*01a0*/  NOP ;  /* 0x0000000000007918 */ /* 0x000fc00000000000 */
[----:B------:R-:W-:-:S00]  /*01b0*/  NOP ;  /* 0x0000000000007918 */ /* 0x000fc00000000000 */
[----:B------:R-:W-:-:S00]  /*01c0*/  NOP ;  /* 0x0000000000007918 */ /* 0x000fc00000000000 */
[----:B------:R-:W-:-:S00]  /*01d0*/  NOP ;  /* 0x0000000000007918 */ /* 0x000fc00000000000 */
[----:B------:R-:W-:-:S00]  /*01e0*/  NOP ;  /* 0x0000000000007918 */ /* 0x000fc00000000000 */
[----:B------:R-:W-:-:S00]  /*01f0*/  NOP ;  /* 0x0000000000007918 */ /* 0x000fc00000000000 */
.L_x_10:


//--------------------- .text._Z17vector_add_kernelPfS_S_i --------------------------
	.section	.text._Z17vector_add_kernelPfS_S_i,"ax",@progbits
	.align	128
        .global         _Z17vector_add_kernelPfS_S_i
        .type           _Z17vector_add_kernelPfS_S_i,@function
        .size           _Z17vector_add_kernelPfS_S_i,(.L_x_12 - _Z17vector_add_kernelPfS_S_i)
        .other          _Z17vector_add_kernelPfS_S_i,@"STO_CUDA_ENTRY STV_DEFAULT"
_Z17vector_add_kernelPfS_S_i:
.text._Z17vector_add_kernelPfS_S_i:
        /* <DEDUP_REMOVED lines=9> */
[----:B------:R-:W1:Y:S07]  /*0090*/  LDCU.64 UR4, c[0x0][0x358] ;  /* 0x00006b00ff0477ac */ /* 0x000e6e0008000a00 */
[----:B------:R-:W2:Y:S08]  /*00a0*/  LDC.64 R4, c[0x0][0x388] ;  /* 0x0000e200ff047b82 */ /* 0x000eb00000000a00 */
[----:B------:R-:W3:Y:S01]  /*00b0*/  LDC.64 R6, c[0x0][0x390] ;  /* 0x0000e400ff067b82 */ /* 0x000ee20000000a00 */
[----:B0-----:R-:W-:-:S06]  /*00c0*/  IMAD.WIDE R2, R9, 0x4, R2 ;  /* 0x0000000409027825 */ /* 0x001fcc00078e0202 */
[----:B-1----:R-:W4:Y:S01]  /*00d0*/  LDG.E R2, desc[UR4][R2.64] ;  /* 0x0000000402027981 */ /* 0x002f22000c1e1900 */
[----:B--2---:R-:W-:-:S06]  /*00e0*/  IMAD.WIDE R4, R9, 0x4, R4 ;  /* 0x0000000409047825 */ /* 0x004fcc00078e0204 */
[----:B------:R-:W4:Y:S01]  /*00f0*/  LDG.E R5, desc[UR4][R4.64] ;  /* 0x0000000404057981 */ /* 0x000f22000c1e1900 */
[----:B---3--:R-:W-:-:S04]  /*0100*/  IMAD.WIDE R6, R9, 0x4, R6 ;  /* 0x0000000409067825 */ /* 0x008fc800078e0206 */
[----:B----4-:R-:W-:-:S05]  /*0110*/  FADD R9, R2, R5 ;  /* 0x0000000502097221 */ /* 0x010fca0000000000 */
[----:B------:R-:W-:Y:S01]  /*0120*/  STG.E desc[UR4][R6.64], R9 ;  /* 0x0000000906007986 */ /* 0x000fe2000c101904 */
[----:B------:R-:W-:Y:S05]  /*0130*/  EXIT ;  /* 0x000000000000794d */ /* 0x000fea0003800000 */
.L_x_1:
        /* <DEDUP_REMOVED lines=12> */
.L_x_12:


//--------------------- .text._Z6matmulPf4dim3S_S0_S_S0_ --------------------------
	.section	.text._Z6matmulPf4dim3S_S0_S_S0_,"ax",@progbits
	.align	128
        .global         _Z6matmulPf4dim3S_S0_S_S0_
        .type           _Z6matmulPf4dim3S_S0_S_S0_,@function
        .size           _Z6matmulPf4dim3S_S0_S_S0_,(.L_x_13 - _Z6matmulPf4dim3S_S0_S_S0_)
        .other          _Z6matmulPf4dim3S_S0_S_S0_,@"STO_CUDA_ENTRY STV_DEFAULT"
_Z6matmulPf4dim3S_S0_S_S0_:
.text._Z6matmulPf4dim3S_S0_S_S0_:
[----:B------:R-:W0:Y:S01]  /*0000*/  LDC R1, c[0x0][0x37c] ;  /* 0x0000df00ff017b82 */ /* 0x000e220000000800 */
[----:B------:R-:W1:Y:S01]  /*0010*/  LDCU UR4, c[0x0][0x38c] ;  /* 0x00007180ff0477ac */ /* 0x000e620008000800 */
[----:B------:R-:W1:Y:S02]  /*0020*/  LDCU UR5, c[0x0][0x3a0] ;  /* 0x00007400ff0577ac */ /* 0x000e640008000800 */
[----:B-1----:R-:W-:-:S09]  /*0030*/  UISETP.NE.AND UP0, UPT, UR4, UR5, UPT ;  /* 0x000000050400728c */ /* 0x002fd2000bf05270 */
[----:B------:R-:W-:Y:S05]  /*0040*/  BRA.U !UP0, `(.L_x_2) ;  /* 0x0000000108407547 */ /* 0x000fea000b800000 */
[----:B------:R-:W-:Y:S01]  /*0050*/  MOV R0, 0x30 ;  /* 0x0000003000007802 */ /* 0x000fe20000000f00 */
[----:B------:R-:W1:Y:S01]  /*0060*/  LDCU.64 UR4, c[0x4][0x10] ;  /* 0x01000200ff0477ac */ /* 0x000e620008000a00 */
[----:B------:R-:W-:Y:S02]  /*0070*/  HFMA2 R8, -RZ, RZ, 0, 5.245208740234375e-06 ;  /* 0x00000058ff087431 */ /* 0x000fe400000001ff */
[----:B------:R-:W-:Y:S01]  /*0080*/  IMAD.MOV.U32 R12, RZ, RZ, 0x1 ;  /* 0x00000001ff0c7424 */ /* 0x000fe200078e00ff */
[----:B------:R2:W3:Y:S01]  /*0090*/  LDC.64 R2, c[0x4][R0] ;  /* 0x0100000000027b82 */ /* 0x0004e20000000a00 */
[----:B------:R-:W4:Y:S01]  /*00a0*/  LDCU.64 UR6, c[0x4][0x18] ;  /* 0x01000300ff0677ac */ /* 0x000f220008000a00 */
[----:B------:R-:W-:Y:S01]  /*00b0*/  MOV R13, RZ ;  /* 0x000000ff000d7202 */ /* 0x000fe20000000f00 */
[----:B------:R-:W5:Y:S01]  /*00c0*/  LDCU.64 UR8, c[0x4][0x8] ;  /* 0x01000100ff0877ac */ /* 0x000f620008000a00 */
[----:B-1----:R-:W-:Y:S01]  /*00d0*/  MOV R4, UR4 ;  /* 0x0000000400047c02 */ /* 0x002fe20008000f00 */
[----:B------:R-:W-:Y:S01]  /*00e0*/  IMAD.U32 R5, RZ, RZ, UR5 ;  /* 0x00000005ff057e24 */ /* 0x000fe2000f8e00ff */
[----:B----4-:R-:W-:Y:S01]  /*00f0*/  MOV R6, UR6 ;  /* 0x0000000600067c02 */ /* 0x010fe20008000f00 */
[----:B------:R-:W-:Y:S01]  /*0100*/  IMAD.U32 R7, RZ, RZ, UR7 ;  /* 0x00000007ff077e24 */ /* 0x000fe2000f8e00ff */
[----:B-----5:R-:W-:Y:S01]  /*0110*/  MOV R10, UR8 ;  /* 0x00000008000a7c02 */ /* 0x020fe20008000f00 */
[----:B--2---:R-:W-:-:S07]  /*0120*/  IMAD.U32 R11, RZ, RZ, UR9 ;  /* 0x00000009ff0b7e24 */ /* 0x004fce000f8e00ff */
[----:B------:R-:W-:-:S07]  /*0130*/  LEPC R20, `(.L_x_2) ;  /* 0x000000001014794e */ /* 0x000fce0000000000 */
[----:B0--3--:R-:W-:Y:S05]  /*0140*/  CALL.ABS.NOINC R2 ;  /* 0x0000000002007343 */ /* 0x009fea0003c00000 */
.L_x_2:
[----:B------:R-:W1:Y:S01]  /*0150*/  LDCU UR4, c[0x0][0x388] ;  /* 0x00007100ff0477ac */ /* 0x000e620008000800 */
[----:B------:R-:W1:Y:S02]  /*0160*/  LDCU UR5, c[0x0][0x3b8] ;  /* 0x00007700ff0577ac */ /* 0x000e640008000800 */
[----:B-1----:R-:W-:-:S09]  /*0170*/  UISETP.NE.AND UP0, UPT, UR4, UR5, UPT ;  /* 0x000000050400728c */ /* 0x002fd2000bf05270 */
[----:B------:R-:W-:Y:S05]  /*0180*/  BRA.U !UP0, `(.L_x_3) ;  /* 0x0000000108407547 */ /* 0x000fea000b800000 */
[----:B------:R-:W-:Y:S01]  /*0190*/  MOV R0, 0x30 ;  /* 0x0000003000007802 */ /* 0x000fe20000000f00 */
[----:B------:R-:W1:Y:S01]  /*01a0*/  LDCU.64 UR4, c[0x4][0x20] ;  /* 0x01000400ff0477ac */ /* 0x000e620008000a00 */
[----:B------:R-:W-:Y:S02]  /*01b0*/  HFMA2 R12, -RZ, RZ, 0, 5.9604644775390625e-08 ;  /* 0x00000001ff0c7431 */ /* 0x000fe400000001ff */
[----:B------:R-:W-:Y:S01]  /*01c0*/  IMAD.MOV.U32 R8, RZ, RZ, 0x59 ;  /* 0x00000059ff087424 */ /* 0x000fe200078e00ff */
[----:B------:R2:W3:Y:S01]  /*01d0*/  LDC.64 R2, c[0x4][R0] ;  /* 0x0100000000027b82 */ /* 0x0004e20000000a00 */
[----:B------:R-:W4:Y:S01]  /*01e0*/  LDCU.64 UR6, c[0x4][0x18] ;  /* 0x01000300ff0677ac */ /* 0x000f220008000a00 */
[----:B------:R-:W-:Y:S01]  /*01f0*/  IMAD.MOV.U32 R13, RZ, RZ, RZ ;  /* 0x000000ffff0d7224 */ /* 0x000fe200078e00ff */
[----:B------:R-:W5:Y:S01]  /*0200*/  LDCU.64 UR8, c[0x4][0x8] ;  /* 0x01000100ff0877ac */ /* 0x000f620008000a00 */
[----:B-1----:R-:W-:Y:S01]  /*0210*/  IMAD.U32 R4, RZ, RZ, UR4 ;  /* 0x00000004ff047e24 */ /* 0x002fe2000f8e00ff */
[----:B------:R-:W-:Y:S01]  /*0220*/  MOV R5, UR5 ;  /* 0x0000000500057c02 */ /* 0x000fe20008000f00 */
[----:B----4-:R-:W-:Y:S01]  /*0230*/  IMAD.U32 R6, RZ, RZ, UR6 ;  /* 0x00000006ff067e24 */ /* 0x010fe2000f8e00ff */
[----:B------:R-:W-:Y:S01]  /*0240*/  MOV R7, UR7 ;  /* 0x0000000700077c02 */ /* 0x000fe20008000f00 */
[----:B-----5:R-:W-:Y:S01]  /*0250*/  IMAD.U32 R10, RZ, RZ, UR8 ;  /* 0x00000008ff0a7e24 */ /* 0x020fe2000f8e00ff */
[----:B--2---:R-:W-:-:S07]  /*0260*/  MOV R11, UR9 ;  /* 0x00000009000b7c02 */ /* 0x004fce0008000f00 */
[----:B------:R-:W-:-:S07]  /*0270*/  LEPC R20, `(.L_x_3) ;  /* 0x000000001014794e */ /* 0x000fce0000000000 */
[----:B0--3--:R-:W-:Y:S05]  /*0280*/  CALL.ABS.NOINC R2 ;  /* 0x0000000002007343 */ /* 0x009fea0003c00000 */
.L_x_3:
[----:B------:R-:W1:Y:S01]  /*0290*/  LDCU UR4, c[0x0][0x3a4] ;  /* 0x00007480ff0477ac */ /* 0x000e620008000800 */
[----:B------:R-:W1:Y:S02]  /*02a0*/  LDCU UR5, c[0x0][0x3bc] ;  /* 0x00007780ff0577ac */ /* 0x000e640008000800 */
[----:B-1----:R-:W-:-:S09]  /*02b0*/  UISETP.NE.AND UP0, UPT, UR4, UR5, UPT ;  /* 0x000000050400728c */ /* 0x002fd2000bf05270 */
[----:B------:R-:W-:Y:S05]  /*02c0*/  BRA.U !UP0, `(.L_x_4) ;  /* 0x0000000108407547 */ /* 0x000fea000b800000 */
[----:B------:R-:W-:Y:S01]  /*02d0*/  MOV R0, 0x30 ;  /* 0x0000003000007802 */ /* 0x000fe20000000f00 */
[----:B------:R-:W1:Y:S01]  /*02e0*/  LDCU.64 UR4, c[0x4][0x28] ;  /* 0x01000500ff0477ac */ /* 0x000e620008000a00 */
[----:B------:R-:W-:Y:S02]  /*02f0*/  HFMA2 R8, -RZ, RZ, 0, 5.36441802978515625e-06 ;  /* 0x0000005aff087431 */ /* 0x000fe400000001ff */
        /* <DEDUP_REMOVED lines=13> */
.L_x_4:
[----:B------:R-:W1:Y:S01]  /*03d0*/  S2R R3, SR_CTAID.Y ;  /* 0x0000000000037919 */ /* 0x000e620000002600 */
[----:B------:R-:W2:Y:S01]  /*03e0*/  LDCU UR4, c[0x0][0x360] ;  /* 0x00006c00ff0477ac */ /* 0x000ea20008000800 */
[----:B------:R-:W3:Y:S01]  /*03f0*/  LDC R0, c[0x0][0x388] ;  /* 0x0000e200ff007b82 */ /* 0x000ee20000000800 */
[----:B------:R-:W2:Y:S01]  /*0400*/  S2R R10, SR_CTAID.X ;  /* 0x00000000000a7919 */ /* 0x000ea20000002500 */
[----:B------:R-:W1:Y:S01]  /*0410*/  LDCU UR5, c[0x0][0x364] ;  /* 0x00006c80ff0577ac */ /* 0x000e620008000800 */
[----:B------:R-:W1:Y:S01]  /*0420*/  S2R R2, SR_TID.Y ;  /* 0x0000000000027919 */ /* 0x000e620000002200 */
[----:B------:R-:W4:Y:S01]  /*0430*/  LDCU UR6, c[0x0][0x3a4] ;  /* 0x00007480ff0677ac */ /* 0x000f220008000800 */
[----:B------:R-:W5:Y:S01]  /*0440*/  S2R R5, SR_TID.X ;  /* 0x0000000000057919 */ /* 0x000f620000002100 */
[----:B--2---:R-:W-:Y:S02]  /*0450*/  IMAD R10, R10, UR4, RZ ;  /* 0x000000040a0a7c24 */ /* 0x004fe4000f8e02ff */
[----:B-1----:R-:W-:-:S02]  /*0460*/  IMAD R3, R3, UR5, R2 ;  /* 0x0000000503037c24 */ /* 0x002fc4000f8e0202 */
[----:B-----5:R-:W-:-:S03]  /*0470*/  IMAD.IADD R2, R10, 0x1, R5 ;  /* 0x000000010a027824 */ /* 0x020fc600078e0205 */
[----:B---3--:R-:W-:-:S04]  /*0480*/  ISETP.GE.U32.AND P0, PT, R3, R0, PT ;  /* 0x000000000300720c */ /* 0x008fc80003f06070 */
[----:B----4-:R-:W-:-:S13]  /*0490*/  ISETP.GE.U32.OR P0, PT, R2, UR6, P0 ;  /* 0x0000000602007c0c */ /* 0x010fda0008706470 */
[----:B------:R-:W-:Y:S05]  /*04a0*/  @P0 EXIT ;  /* 0x000000000000094d */ /* 0x000fea0003800000 */
[----:B------:R-:W1:Y:S01]  /*04b0*/  LDC R4, c[0x0][0x38c] ;  /* 0x0000e300ff047b82 */ /* 0x000e620000000800 */
[----:B------:R-:W-:-:S07]  /*04c0*/  HFMA2 R20, -RZ, RZ, 0, 0 ;  /* 0x00000000ff147431 */ /* 0x000fce00000001ff */
[----:B------:R-:W2:Y:S01]  /*04d0*/  LDC.64 R12, c[0x0][0x358] ;  /* 0x0000d600ff0c7b82 */ /* 0x000ea20000000a00 */
[----:B-1----:R-:W-:-:S13]  /*04e0*/  ISETP.NE.AND P0, PT, R4, RZ, PT ;  /* 0x000000ff0400720c */ /* 0x002fda0003f05270 */
[----:B--2---:R-:W-:Y:S05]  /*04f0*/  @!P0 BRA `(.L_x_5) ;  /* 0x0000000800bc8947 */ /* 0x004fea0003800000 */
[C---:B------:R-:W-:Y:S01]  /*0500*/  ISETP.GE.U32.AND P1, PT, R4.reuse, 0x8, PT ;  /* 0x000000080400780c */ /* 0x040fe20003f26070 */
[----:B------:R-:W-:Y:S01]  /*0510*/  IMAD.MOV.U32 R7, RZ, RZ, RZ ;  /* 0x000000ffff077224 */ /* 0x000fe200078e00ff */
[----:B------:R-:W-:Y:S02]  /*0520*/  LOP3.LUT R6, R4, 0x7, RZ, 0xc0, !PT ;  /* 0x0000000704067812 */ /* 0x000fe400078ec0ff */
[----:B------:R-:W-:Y:S02]  /*0530*/  MOV R20, RZ ;  /* 0x000000ff00147202 */ /* 0x000fe40000000f00 */
[----:B------:R-:W-:-:S07]  /*0540*/  ISETP.NE.AND P0, PT, R6, RZ, PT ;  /* 0x000000ff0600720c */ /* 0x000fce0003f05270 */
[----:B------:R-:W-:Y:S06]  /*0550*/  @!P1 BRA `(.L_x_6) ;  /* 0x0000000400409947 */ /* 0x000fec0003800000 */
[----:B------:R-:W1:Y:S01]  /*0560*/  LDC R9, c[0x0][0x3a0] ;  /* 0x0000e800ff097b82 */ /* 0x000e620000000800 */
[----:B------:R-:W-:Y:S01]  /*0570*/  LOP3.LUT R7, R4, 0xfffffff8, RZ, 0xc0, !PT ;  /* 0xfffffff804077812 */ /* 0x000fe200078ec0ff */
[----:B------:R-:W-:Y:S01]  /*0580*/  BSSY.RECONVERGENT B0, `(.L_x_6) ;  /* 0x000004d000007945 */ /* 0x000fe20003800200 */
[----:B------:R-:W-:Y:S01]  /*0590*/  IMAD R8, R3, R0, 0x3 ;  /* 0x0000000303087424 */ /* 0x000fe200078e0200 */
[----:B------:R-:W-:Y:S02]  /*05a0*/  MOV R20, RZ ;  /* 0x000000ff00147202 */ /* 0x000fe40000000f00 */
[-C--:B------:R-:W-:Y:S01]  /*05b0*/  MOV R11, R2.reuse ;  /* 0x00000002000b7202 */ /* 0x080fe20000000f00 */
[----:B------:R-:W-:Y:S01]  /*05c0*/  IMAD.MOV R26, RZ, RZ, -R7 ;  /* 0x000000ffff1a7224 */ /* 0x000fe200078e0a07 */
[----:B-1----:R-:W-:Y:S01]  /*05d0*/  IADD3 R5, PT, PT, R10, R9, R5 ;  /* 0x000000090a057210 */ /* 0x002fe20007ffe005 */
[C-C-:B------:R-:W-:Y:S01]  /*05e0*/  IMAD R21, R9.reuse, 0x3, R2.reuse ;  /* 0x0000000309157824 */ /* 0x140fe200078e0202 */
[CC--:B------:R-:W-:Y:S01]  /*05f0*/  LEA R10, R9.reuse, R2.reuse, 0x1 ;  /* 0x00000002090a7211 */ /* 0x0c0fe200078e08ff */
[C-C-:B------:R-:W-:Y:S01]  /*0600*/  IMAD R23, R9.reuse, 0x5, R2.reuse ;  /* 0x0000000509177824 */ /* 0x140fe200078e0202 */
[C---:B------:R-:W-:Y:S01]  /*0610*/  LEA R22, R9.reuse, R2, 0x2 ;  /* 0x0000000209167211 */ /* 0x040fe200078e10ff */
[----:B------:R-:W-:-:S02]  /*0620*/  IMAD R24, R9, 0x6, R2 ;  /* 0x0000000609187824 */ /* 0x000fc400078e0202 */
[----:B------:R-:W-:-:S07]  /*0630*/  IMAD R25, R9, 0x7, R2 ;  /* 0x0000000709197824 */ /* 0x000fce00078e0202 */
.L_x_7:
[----:B------:R-:W1:Y:S01]  /*0640*/  LDC.64 R14, c[0x0][0x380] ;  /* 0x0000e000ff0e7b82 */ /* 0x000e620000000a00 */
[----:B------:R-:W-:Y:S01]  /*0650*/  R2UR UR4, R12 ;  /* 0x000000000c0472ca */ /* 0x000fe200000e0000 */
[----:B------:R-:W-:Y:S01]  /*0660*/  VIADD R19, R8, 0xfffffffd ;  /* 0xfffffffd08137836 */ /* 0x000fe20000000000 */
[C---:B------:R-:W-:Y:S02]  /*0670*/  R2UR UR5, R13.reuse ;  /* 0x000000000d0572ca */ /* 0x040fe400000e0000 */
[----:B------:R-:W-:Y:S02]  /*0680*/  R2UR UR6, R12 ;  /* 0x000000000c0672ca */ /* 0x000fe400000e0000 */
[----:B------:R-:W-:Y:S01]  /*0690*/  R2UR UR7, R13 ;  /* 0x000000000d0772ca */ /* 0x000fe200000e0000 */
[----:B------:R-:W2:Y:S01]  /*06a0*/  LDC.64 R16, c[0x0][0x398] ;  /* 0x0000e600ff107b82 */ /* 0x000ea20000000a00 */
[----:B-1----:R-:W-:-:S07]  /*06b0*/  IMAD.WIDE.U32 R18, R19, 0x4, R14 ;  /* 0x0000000413127825 */ /* 0x002fce00078e000e */
[----:B------:R2:W3:Y:S02]  /*06c0*/  LDG.E R27, desc[UR4][R18.64] ;  /* 0x00000004121b7981 */ /* 0x0004e4000c1e1900 */
[----:B--2---:R-:W-:-:S05]  /*06d0*/  IMAD.WIDE.U32 R18, R11, 0x4, R16 ;  /* 0x000000040b127825 */ /* 0x004fca00078e0010 */
[----:B------:R-:W3:Y:S01]  /*06e0*/  LDG.E R28, desc[UR6][R18.64] ;  /* 0x00000006121c7981 */ /* 0x000ee2000c1e1900 */
[----:B------:R-:W-:Y:S01]  /*06f0*/  IADD3 R29, PT, PT, R8, -0x2, RZ ;  /* 0xfffffffe081d7810 */ /* 0x000fe20007ffe0ff */
[----:B---3--:R-:W-:-:S04]  /*0700*/  FFMA R20, R27, R28, R20 ;  /* 0x0000001c1b147223 */ /* 0x008fc80000000014 */
[----:B------:R-:W-:-:S05]  /*0710*/  IMAD.WIDE.U32 R28, R29, 0x4, R14 ;  /* 0x000000041d1c7825 */ /* 0x000fca00078e000e */
[----:B------:R1:W2:Y:S02]  /*0720*/  LDG.E R27, desc[UR4][R28.64] ;  /* 0x000000041c1b7981 */ /* 0x0002a4000c1e1900 */
[----:B-1----:R-:W-:-:S06]  /*0730*/  IMAD.WIDE.U32 R28, R5, 0x4, R16 ;  /* 0x00000004051c7825 */ /* 0x002fcc00078e0010 */
[----:B------:R-:W2:Y:S01]  /*0740*/  LDG.E R28, desc[UR6][R28.64] ;  /* 0x000000061c1c7981 */ /* 0x000ea2000c1e1900 */
[----:B------:R-:W-:-:S05]  /*0750*/  IADD3 R19, PT, PT, R8, -0x1, RZ ;  /* 0xffffffff08137810 */ /* 0x000fca0007ffe0ff */
[----:B------:R-:W-:-:S04]  /*0760*/  IMAD.WIDE.U32 R18, R19, 0x4, R14 ;  /* 0x0000000413127825 */ /* 0x000fc800078e000e */
[----:B--2---:R-:W-:Y:S02]  /*0770*/  FFMA R20, R27, R28, R20 ;  /* 0x0000001c1b147223 */ /* 0x004fe40000000014 */
[----:B------:R1:W2:Y:S02]  /*0780*/  LDG.E R27, desc[UR4][R18.64] ;  /* 0x00000004121b7981 */ /* 0x0002a4000c1e1900 */
[----:B-1----:R-:W-:-:S06]  /*0790*/  IMAD.WIDE.U32 R18, R10, 0x4, R16 ;  /* 0x000000040a127825 */ /* 0x002fcc00078e0010 */
[----:B------:R-:W2:Y:S01]  /*07a0*/  LDG.E R18, desc[UR6][R18.64] ;  /* 0x0000000612127981 */ /* 0x000ea2000c1e1900 */
[----:B------:R-:W-:-:S04]  /*07b0*/  IMAD.WIDE.U32 R28, R8, 0x4, R14 ;  /* 0x00000004081c7825 */ /* 0x000fc800078e000e */
[----:B--2---:R-:W-:Y:S02]  /*07c0*/  FFMA R20, R27, R18, R20 ;  /* 0x000000121b147223 */ /* 0x004fe40000000014 */
[----:B------:R1:W2:Y:S02]  /*07d0*/  LDG.E R27, desc[UR4][R28.64] ;  /* 0x000000041c1b7981 */ /* 0x0002a4000c1e1900 */
[----:B-1----:R-:W-:-:S06]  /*07e0*/  IMAD.WIDE.U32 R28, R21, 0x4, R16 ;  /* 0x00000004151c7825 */ /* 0x002fcc00078e0010 */
[----:B------:R-:W2:Y:S02]  /*07f0*/  LDG.E R28, desc[UR6][R28.64] ;  /* 0x000000061c1c7981 */ /* 0x000ea4000c1e1900 */
[----:B--2---:R-:W-:Y:S01]  /*0800*/  FFMA R20, R27, R28, R20 ;  /* 0x0000001c1b147223 */ /* 0x004fe20000000014 */
[----:B------:R-:W-:-:S04]  /*0810*/  VIADD R27, R8, 0x1 ;  /* 0x00000001081b7836 */ /* 0x000fc80000000000 */
[----:B------:R-:W-:-:S05]  /*0820*/  IMAD.WIDE.U32 R18, R27, 0x4, R14 ;  /* 0x000000041b127825 */ /* 0x000fca00078e000e */
[----:B------:R1:W2:Y:S02]  /*0830*/  LDG.E R27, desc[UR4][R18.64] ;  /* 0x00000004121b7981 */ /* 0x0002a4000c1e1900 */
[----:B-1----:R-:W-:-:S06]  /*0840*/  IMAD.WIDE.U32 R18, R22, 0x4, R16 ;  /* 0x0000000416127825 */ /* 0x002fcc00078e0010 */
[----:B------:R-:W2:Y:S01]  /*0850*/  LDG.E R18, desc[UR6][R18.64] ;  /* 0x0000000612127981 */ /* 0x000ea2000c1e1900 */
[----:B------:R-:W-:-:S05]  /*0860*/  IADD3 R29, PT, PT, R8, 0x2, RZ ;  /* 0x00000002081d7810 */ /* 0x000fca0007ffe0ff */
[----:B------:R-:W-:-:S04]  /*0870*/  IMAD.WIDE.U32 R28, R29, 0x4, R14 ;  /* 0x000000041d1c7825 */ /* 0x000fc800078e000e */
[----:B--2---:R-:W-:Y:S02]  /*0880*/  FFMA R20, R27, R18, R20 ;  /* 0x000000121b147223 */ /* 0x004fe40000000014 */
[----:B------:R1:W2:Y:S02]  /*0890*/  LDG.E R27, desc[UR4][R28.64] ;  /* 0x000000041c1b7981 */ /* 0x0002a4000c1e1900 */
[----:B-1----:R-:W-:-:S06]  /*08a0*/  IMAD.WIDE.U32 R28, R23, 0x4, R16 ;  /* 0x00000004171c7825 */ /* 0x002fcc00078e0010 */
[----:B------:R-:W2:Y:S01]  /*08b0*/  LDG.E R28, desc[UR6][R28.64] ;  /* 0x000000061c1c7981 */ /* 0x000ea2000c1e1900 */
[----:B------:R-:W-:-:S05]  /*08c0*/  IADD3 R19, PT, PT, R8, 0x3, RZ ;  /* 0x0000000308137810 */ /* 0x000fca0007ffe0ff */
[----:B------:R-:W-:-:S06]  /*08d0*/  IMAD.WIDE.U32 R18, R19, 0x4, R14 ;  /* 0x0000000413127825 */ /* 0x000fcc00078e000e */
[----:B------:R-:W3:Y:S01]  /*08e0*/  LDG.E R19, desc[UR4][R18.64] ;  /* 0x0000000412137981 */ /* 0x000ee2000c1e1900 */
[----:B--2---:R-:W-:Y:S01]  /*08f0*/  FFMA R20, R27, R28, R20 ;  /* 0x0000001c1b147223 */ /* 0x004fe20000000014 */
[----:B------:R-:W-:Y:S02]  /*0900*/  VIADD R27, R8, 0x4 ;  /* 0x00000004081b7836 */ /* 0x000fe40000000000 */
[----:B------:R-:W-:-:S04]  /*0910*/  IMAD.WIDE.U32 R28, R24, 0x4, R16 ;  /* 0x00000004181c7825 */ /* 0x000fc800078e0010 */
[----:B------:R-:W-:Y:S02]  /*0920*/  IMAD.WIDE.U32 R14, R27, 0x4, R14 ;  /* 0x000000041b0e7825 */ /* 0x000fe400078e000e */
[----:B------:R-:W3:Y:S02]  /*0930*/  LDG.E R28, desc[UR4][R28.64] ;  /* 0x000000041c1c7981 */ /* 0x000ee4000c1e1900 */
[----:B------:R-:W-:Y:S02]  /*0940*/  IMAD.WIDE.U32 R16, R25, 0x4, R16 ;  /* 0x0000000419107825 */ /* 0x000fe400078e0010 */
[----:B------:R-:W2:Y:S04]  /*0950*/  LDG.E R14, desc[UR6][R14.64] ;  /* 0x000000060e0e7981 */ /* 0x000ea8000c1e1900 */
[----:B------:R-:W2:Y:S01]  /*0960*/  LDG.E R16, desc[UR6][R16.64] ;  /* 0x0000000610107981 */ /* 0x000ea2000c1e1900 */
[----:B------:R-:W-:-:S04]  /*0970*/  IADD3 R26, PT, PT, R26, 0x8, RZ ;  /* 0x000000081a1a7810 */ /* 0x000fc80007ffe0ff */
[----:B------:R-:W-:Y:S01]  /*0980*/  ISETP.NE.AND P1, PT, R26, RZ, PT ;  /* 0x000000ff1a00720c */ /* 0x000fe20003f25270 */
[C---:B------:R-:W-:Y:S01]  /*0990*/  IMAD R5, R9.reuse, 0x8, R5 ;  /* 0x0000000809057824 */ /* 0x040fe200078e0205 */
[----:B------:R-:W-:Y:S01]  /*09a0*/  IADD3 R8, PT, PT, R8, 0x8, RZ ;  /* 0x0000000808087810 */ /* 0x000fe20007ffe0ff */
[C---:B------:R-:W-:Y:S01]  /*09b0*/  IMAD R22, R9.reuse, 0x8, R22 ;  /* 0x0000000809167824 */ /* 0x040fe200078e0216 */
[C---:B------:R-:W-:Y:S01]  /*09c0*/  LEA R10, R9.reuse, R10, 0x3 ;  /* 0x0000000a090a7211 */ /* 0x040fe200078e18ff */
[C---:B------:R-:W-:Y:S01]  /*09d0*/  IMAD R25, R9.reuse, 0x8, R25 ;  /* 0x0000000809197824 */ /* 0x040fe200078e0219 */
[C---:B------:R-:W-:Y:S02]  /*09e0*/  LEA R21, R9.reuse, R21, 0x3 ;  /* 0x0000001509157211 */ /* 0x040fe400078e18ff */
[C---:B------:R-:W-:Y:S02]  /*09f0*/  LEA R23, R9.reuse, R23, 0x3 ;  /* 0x0000001709177211 */ /* 0x040fe400078e18ff */
[----:B------:R-:W-:-:S02]  /*0a00*/  LEA R24, R9, R24, 0x3 ;  /* 0x0000001809187211 */ /* 0x000fc400078e18ff */
[----:B------:R-:W-:Y:S01]  /*0a10*/  LEA R11, R9, R11, 0x3 ;  /* 0x0000000b090b7211 */ /* 0x000fe200078e18ff */
[----:B---3--:R-:W-:-:S04]  /*0a20*/  FFMA R19, R19, R28, R20 ;  /* 0x0000001c13137223 */ /* 0x008fc80000000014 */
[----:B--2---:R-:W-:Y:S01]  /*0a30*/  FFMA R20, R14, R16, R19 ;  /* 0x000000100e147223 */ /* 0x004fe20000000013 */
[----:B------:R-:W-:Y:S06]  /*0a40*/  @P1 BRA `(.L_x_7) ;  /* 0xfffffff800fc1947 */ /* 0x000fec000383ffff */
[----:B------:R-:W-:Y:S05]  /*0a50*/  BSYNC.RECONVERGENT B0 ;  /* 0x0000000000007941 */ /* 0x000fea0003800200 */
.L_x_6:
[----:B------:R-:W-:Y:S05]  /*0a60*/  @!P0 BRA `(.L_x_5) ;  /* 0x0000000400608947 */ /* 0x000fea0003800000 */
[----:B------:R-:W-:Y:S02]  /*0a70*/  ISETP.GE.U32.AND P0, PT, R6, 0x4, PT ;  /* 0x000000040600780c */ /* 0x000fe40003f06070 */
[----:B------:R-:W-:-:S04]  /*0a80*/  LOP3.LUT R21, R4, 0x3, RZ, 0xc0, !PT ;  /* 0x0000000304157812 */ /* 0x000fc800078ec0ff */
[----:B------:R-:W-:-:S07]  /*0a90*/  ISETP.NE.AND P1, PT, R21, RZ, PT ;  /* 0x000000ff1500720c */ /* 0x000fce0003f25270 */
[----:B------:R-:W-:Y:S06]  /*0aa0*/  @!P0 BRA `(.L_x_8) ;  /* 0x0000000000a88947 */ /* 0x000fec0003800000 */
[----:B------:R-:W1:Y:S01]  /*0ab0*/  LDC.64 R8, c[0x0][0x398] ;  /* 0x0000e600ff087b82 */ /* 0x000e620000000a00 */
[----:B------:R-:W2:Y:S01]  /*0ac0*/  LDCU UR4, c[0x0][0x3a0] ;  /* 0x00007400ff0477ac */ /* 0x000ea20008000800 */
[C---:B------:R-:W-:Y:S01]  /*0ad0*/  R2UR UR6, R12.reuse ;  /* 0x000000000c0672ca */ /* 0x040fe200000e0000 */
[----:B------:R-:W-:Y:S01]  /*0ae0*/  IMAD R23, R3, R0, R7 ;  /* 0x0000000003177224 */ /* 0x000fe200078e0207 */
[C---:B------:R-:W-:Y:S02]  /*0af0*/  R2UR UR7, R13.reuse ;  /* 0x000000000d0772ca */ /* 0x040fe400000e0000 */
[C---:B------:R-:W-:Y:S02]  /*0b00*/  R2UR UR8, R12.reuse ;  /* 0x000000000c0872ca */ /* 0x040fe400000e0000 */
[----:B------:R-:W3:Y:S01]  /*0b10*/  LDC.64 R10, c[0x0][0x380] ;  /* 0x0000e000ff0a7b82 */ /* 0x000ee20000000a00 */
[----:B------:R-:W-:Y:S02]  /*0b20*/  R2UR UR9, R13 ;  /* 0x000000000d0972ca */ /* 0x000fe400000e0000 */
[----:B------:R-:W-:-:S02]  /*0b30*/  R2UR UR10, R12 ;  /* 0x000000000c0a72ca */ /* 0x000fc400000e0000 */
[----:B------:R-:W-:Y:S02]  /*0b40*/  R2UR UR11, R13 ;  /* 0x000000000d0b72ca */ /* 0x000fe400000e0000 */
[----:B------:R-:W-:Y:S01]  /*0b50*/  IADD3 R17, PT, PT, R23, 0x1, RZ ;  /* 0x0000000117117810 */ /* 0x000fe20007ffe0ff */
[----:B--2---:R-:W-:-:S04]  /*0b60*/  IMAD R25, R7, UR4, R2 ;  /* 0x0000000407197c24 */ /* 0x004fc8000f8e0202 */
[----:B-1----:R-:W-:-:S04]  /*0b70*/  IMAD.WIDE.U32 R14, R25, 0x4, R8 ;  /* 0x00000004190e7825 */ /* 0x002fc800078e0008 */
[----:B------:R-:W-:Y:S01]  /*0b80*/  VIADD R25, R25, UR4 ;  /* 0x0000000419197c36 */ /* 0x000fe20008000000 */
[C---:B------:R-:W-:Y:S01]  /*0b90*/  IADD3 R27, PT, PT, R23.reuse, 0x2, RZ ;  /* 0x00000002171b7810 */ /* 0x040fe20007ffe0ff */
[----:B------:R-:W2:Y:S01]  /*0ba0*/  LDG.E R22, desc[UR8][R14.64] ;  /* 0x000000080e167981 */ /* 0x000ea2000c1e1900 */
[--C-:B---3--:R-:W-:Y:S02]  /*0bb0*/  IMAD.WIDE.U32 R18, R23, 0x4, R10.reuse ;  /* 0x0000000417127825 */ /* 0x108fe400078e000a */
[----:B------:R-:W-:Y:S02]  /*0bc0*/  IADD3 R29, PT, PT, R25, UR4, RZ ;  /* 0x00000004191d7c10 */ /* 0x000fe4000fffe0ff */
[----:B------:R-:W-:Y:S01]  /*0bd0*/  IMAD.WIDE.U32 R16, R17, 0x4, R10 ;  /* 0x0000000411107825 */ /* 0x000fe200078e000a */
[----:B------:R1:W2:Y:S01]  /*0be0*/  LDG.E R5, desc[UR6][R18.64] ;  /* 0x0000000612057981 */ /* 0x0002a2000c1e1900 */
[C---:B------:R-:W-:Y:S02]  /*0bf0*/  R2UR UR12, R12.reuse ;  /* 0x000000000c0c72ca */ /* 0x040fe400000e0000 */
[----:B------:R-:W-:Y:S01]  /*0c00*/  R2UR UR13, R13 ;  /* 0x000000000d0d72ca */ /* 0x000fe200000e0000 */
[----:B------:R3:W4:Y:S01]  /*0c10*/  LDG.E R6, desc[UR10][R16.64] ;  /* 0x0000000a10067981 */ /* 0x000722000c1e1900 */
[----:B------:R-:W-:-:S02]  /*0c20*/  R2UR UR14, R12 ;  /* 0x000000000c0e72ca */ /* 0x000fc400000e0000 */
[----:B------:R-:W-:Y:S01]  /*0c30*/  R2UR UR15, R13 ;  /* 0x000000000d0f72ca */ /* 0x000fe200000e0000 */
[----:B-1----:R-:W-:Y:S01]  /*0c40*/  IMAD.WIDE.U32 R18, R25, 0x4, R8 ;  /* 0x0000000419127825 */ /* 0x002fe200078e0008 */
[----:B------:R-:W-:-:S03]  /*0c50*/  IADD3 R25, PT, PT, R29, UR4, RZ ;  /* 0x000000041d197c10 */ /* 0x000fc6000fffe0ff */
[----:B------:R-:W-:Y:S02]  /*0c60*/  VIADD R23, R23, 0x3 ;  /* 0x0000000317177836 */ /* 0x000fe40000000000 */
[----:B------:R-:W-:Y:S01]  /*0c70*/  IMAD.WIDE.U32 R14, R27, 0x4, R10 ;  /* 0x000000041b0e7825 */ /* 0x000fe200078e000a */
[----:B------:R-:W4:Y:S03]  /*0c80*/  LDG.E R19, desc[UR6][R18.64] ;  /* 0x0000000612137981 */ /* 0x000f26000c1e1900 */
[----:B---3--:R-:W-:Y:S02]  /*0c90*/  IMAD.WIDE.U32 R16, R29, 0x4, R8 ;  /* 0x000000041d107825 */ /* 0x008fe400078e0008 */
[----:B------:R-:W3:Y:S02]  /*0ca0*/  LDG.E R14, desc[UR8][R14.64] ;  /* 0x000000080e0e7981 */ /* 0x000ee4000c1e1900 */
[----:B------:R-:W-:-:S02]  /*0cb0*/  IMAD.WIDE.U32 R10, R23, 0x4, R10 ;  /* 0x00000004170a7825 */ /* 0x000fc400078e000a */
[----:B------:R-:W3:Y:S02]  /*0cc0*/  LDG.E R16, desc[UR10][R16.64] ;  /* 0x0000000a10107981 */ /* 0x000ee4000c1e1900 */
[----:B------:R-:W-:Y:S02]  /*0cd0*/  IMAD.WIDE.U32 R8, R25, 0x4, R8 ;  /* 0x0000000419087825 */ /* 0x000fe400078e0008 */
[----:B------:R-:W5:Y:S04]  /*0ce0*/  LDG.E R10, desc[UR12][R10.64] ;  /* 0x0000000c0a0a7981 */ /* 0x000f68000c1e1900 */
[----:B------:R-:W5:Y:S01]  /*0cf0*/  LDG.E R8, desc[UR14][R8.64] ;  /* 0x0000000e08087981 */ /* 0x000f62000c1e1900 */
[----:B------:R-:W-:Y:S01]  /*0d00*/  IADD3 R7, PT, PT, R7, 0x4, RZ ;  /* 0x0000000407077810 */ /* 0x000fe20007ffe0ff */
[----:B--2---:R-:W-:-:S04]  /*0d10*/  FFMA R5, R5, R22, R20 ;  /* 0x0000001605057223 */ /* 0x004fc80000000014 */
[----:B----4-:R-:W-:-:S04]  /*0d20*/  FFMA R5, R6, R19, R5 ;  /* 0x0000001306057223 */ /* 0x010fc80000000005 */
[----:B---3--:R-:W-:-:S04]  /*0d30*/  FFMA R5, R14, R16, R5 ;  /* 0x000000100e057223 */ /* 0x008fc80000000005 */
[----:B-----5:R-:W-:-:S07]  /*0d40*/  FFMA R20, R10, R8, R5 ;  /* 0x000000080a147223 */ /* 0x020fce0000000005 */
.L_x_8:
[----:B------:R-:W-:Y:S05]  /*0d50*/  @!P1 BRA `(.L_x_5) ;  /* 0x0000000000a49947 */ /* 0x000fea0003800000 */
[----:B------:R-:W-:Y:S02]  /*0d60*/  ISETP.NE.AND P0, PT, R21, 0x1, PT ;  /* 0x000000011500780c */ /* 0x000fe40003f05270 */
[----:B------:R-:W-:-:S04]  /*0d70*/  LOP3.LUT R4, R4, 0x1, RZ, 0xc0, !PT ;  /* 0x0000000104047812 */ /* 0x000fc800078ec0ff */
[----:B------:R-:W-:-:S07]  /*0d80*/  ISETP.NE.U32.AND P1, PT, R4, 0x1, PT ;  /* 0x000000010400780c */ /* 0x000fce0003f25070 */
[----:B------:R-:W1:Y:S01]  /*0d90*/  @P0 LDC R14, c[0x0][0x3a0] ;  /* 0x0000e800ff0e0b82 */ /* 0x000e620000000800 */
[C---:B------:R-:W-:Y:S02]  /*0da0*/  @P0 R2UR UR6, R12.reuse ;  /* 0x000000000c0602ca */ /* 0x040fe400000e0000 */
[C---:B------:R-:W-:Y:S02]  /*0db0*/  @P0 R2UR UR7, R13.reuse ;  /* 0x000000000d0702ca */ /* 0x040fe400000e0000 */
[C---:B------:R-:W-:Y:S02]  /*0dc0*/  @P0 R2UR UR4, R12.reuse ;  /* 0x000000000c0402ca */ /* 0x040fe400000e0000 */
[C---:B------:R-:W-:Y:S01]  /*0dd0*/  @P0 R2UR UR5, R13.reuse ;  /* 0x000000000d0502ca */ /* 0x040fe200000e0000 */
[----:B------:R-:W2:Y:S01]  /*0de0*/  @P0 LDC.64 R16, c[0x0][0x398] ;  /* 0x0000e600ff100b82 */ /* 0x000ea20000000a00 */
[----:B------:R-:W-:Y:S02]  /*0df0*/  @P0 R2UR UR8, R12 ;  /* 0x000000000c0802ca */ /* 0x000fe400000e0000 */
[----:B------:R-:W-:-:S05]  /*0e00*/  @P0 R2UR UR9, R13 ;  /* 0x000000000d0902ca */ /* 0x000fca00000e0000 */
[----:B------:R-:W3:Y:S08]  /*0e10*/  @P0 LDC.64 R10, c[0x0][0x380] ;  /* 0x0000e000ff0a0b82 */ /* 0x000ef00000000a00 */
[----:B------:R-:W4:Y:S01]  /*0e20*/  @!P1 LDC R6, c[0x0][0x3a0] ;  /* 0x0000e800ff069b82 */ /* 0x000f220000000800 */
[----:B-1----:R-:W-:-:S04]  /*0e30*/  @P0 IMAD R15, R7, R14, R2 ;  /* 0x0000000e070f0224 */ /* 0x002fc800078e0202 */
[----:B------:R-:W-:-:S03]  /*0e40*/  @P0 IMAD.IADD R23, R15, 0x1, R14 ;  /* 0x000000010f170824 */ /* 0x000fc600078e020e */
[----:B------:R-:W1:Y:S01]  /*0e50*/  @!P1 LDC.64 R8, c[0x0][0x380] ;  /* 0x0000e000ff089b82 */ /* 0x000e620000000a00 */
[----:B--2---:R-:W-:-:S04]  /*0e60*/  @P0 IMAD.WIDE.U32 R18, R15, 0x4, R16 ;  /* 0x000000040f120825 */ /* 0x004fc800078e0010 */
[----:B------:R-:W-:-:S03]  /*0e70*/  @P0 IMAD R15, R3, R0, R7 ;  /* 0x00000000030f0224 */ /* 0x000fc600078e0207 */
[----:B------:R-:W2:Y:S01]  /*0e80*/  @!P1 LDC.64 R4, c[0x0][0x398] ;  /* 0x0000e600ff049b82 */ /* 0x000ea20000000a00 */
[----:B------:R-:W-:Y:S02]  /*0e90*/  @P0 IADD3 R7, PT, PT, R7, 0x2, RZ ;  /* 0x0000000207070810 */ /* 0x000fe40007ffe0ff */
[C---:B------:R-:W-:Y:S02]  /*0ea0*/  @!P1 R2UR UR10, R12.reuse ;  /* 0x000000000c0a92ca */ /* 0x040fe400000e0000 */
[C---:B------:R-:W-:Y:S02]  /*0eb0*/  @!P1 R2UR UR11, R13.reuse ;  /* 0x000000000d0b92ca */ /* 0x040fe400000e0000 */
[----:B------:R-:W-:Y:S02]  /*0ec0*/  @!P1 R2UR UR12, R12 ;  /* 0x000000000c0c92ca */ /* 0x000fe400000e0000 */
[----:B------:R-:W-:Y:S01]  /*0ed0*/  @!P1 R2UR UR13, R13 ;  /* 0x000000000d0d92ca */ /* 0x000fe200000e0000 */
[----:B------:R-:W-:Y:S01]  /*0ee0*/  @P0 IMAD.WIDE.U32 R16, R23, 0x4, R16 ;  /* 0x0000000417100825 */ /* 0x000fe200078e0010 */
[C---:B------:R-:W-:Y:S01]  /*0ef0*/  @P0 IADD3 R21, PT, PT, R15.reuse, 0x1, RZ ;  /* 0x000000010f150810 */ /* 0x040fe20007ffe0ff */
[----:B------:R-:W5:Y:S02]  /*0f00*/  @P0 LDG.E R19, desc[UR6][R18.64] ;  /* 0x0000000612130981 */ /* 0x000f64000c1e1900 */
[----:B---3--:R-:W-:-:S02]  /*0f10*/  @P0 IMAD.WIDE.U32 R14, R15, 0x4, R10 ;  /* 0x000000040f0e0825 */ /* 0x008fc400078e000a */
[----:B------:R-:W3:Y:S02]  /*0f20*/  @P0 LDG.E R16, desc[UR8][R16.64] ;  /* 0x0000000810100981 */ /* 0x000ee4000c1e1900 */
[----:B------:R-:W-:Y:S02]  /*0f30*/  @P0 IMAD.WIDE.U32 R10, R21, 0x4, R10 ;  /* 0x00000004150a0825 */ /* 0x000fe400078e000a */
[----:B------:R-:W5:Y:S02]  /*0f40*/  @P0 LDG.E R15, desc[UR4][R14.64] ;  /* 0x000000040e0f0981 */ /* 0x000f64000c1e1900 */
[----:B------:R-:W-:Y:S02]  /*0f50*/  @!P1 IMAD R21, R3, R0, R7 ;  /* 0x0000000003159224 */ /* 0x000fe400078e0207 */
[----:B----4-:R-:W-:Y:S01]  /*0f60*/  @!P1 IMAD R7, R7, R6, R2 ;  /* 0x0000000607079224 */ /* 0x010fe200078e0202 */
[----:B------:R-:W3:Y:S01]  /*0f70*/  @P0 LDG.E R10, desc[UR6][R10.64] ;  /* 0x000000060a0a0981 */ /* 0x000ee2000c1e1900 */
[----:B-1----:R-:W-:-:S04]  /*0f80*/  @!P1 IMAD.WIDE.U32 R8, R21, 0x4, R8 ;  /* 0x0000000415089825 */ /* 0x002fc800078e0008 */
[----:B--2---:R-:W-:Y:S02]  /*0f90*/  @!P1 IMAD.WIDE.U32 R4, R7, 0x4, R4 ;  /* 0x0000000407049825 */ /* 0x004fe400078e0004 */
[----:B------:R-:W2:Y:S04]  /*0fa0*/  @!P1 LDG.E R9, desc[UR10][R8.64] ;  /* 0x0000000a08099981 */ /* 0x000ea8000c1e1900 */
[----:B------:R-:W2:Y:S01]  /*0fb0*/  @!P1 LDG.E R4, desc[UR12][R4.64] ;  /* 0x0000000c04049981 */ /* 0x000ea2000c1e1900 */
[----:B-----5:R-:W-:-:S04]  /*0fc0*/  @P0 FFMA R19, R15, R19, R20 ;  /* 0x000000130f130223 */ /* 0x020fc80000000014 */
[----:B---3--:R-:W-:-:S04]  /*0fd0*/  @P0 FFMA R20, R10, R16, R19 ;  /* 0x000000100a140223 */ /* 0x008fc80000000013 */
[----:B--2---:R-:W-:-:S07]  /*0fe0*/  @!P1 FFMA R20, R9, R4, R20 ;  /* 0x0000000409149223 */ /* 0x004fce0000000014 */
.L_x_5:
[----:B------:R-:W1:Y:S01]  /*0ff0*/  LDC.64 R4, c[0x0][0x3b0] ;  /* 0x0000ec00ff047b82 */ /* 0x000e620000000a00 */
[----:B------:R-:W2:Y:S01]  /*1000*/  LDCU UR4, c[0x0][0x3b8] ;  /* 0x00007700ff0477ac */ /* 0x000ea20008000800 */
[----:B------:R-:W-:Y:S02]  /*1010*/  R2UR UR6, R12 ;  /* 0x000000000c0672ca */ /* 0x000fe400000e0000 */
[----:B------:R-:W-:Y:S01]  /*1020*/  R2UR UR7, R13 ;  /* 0x000000000d0772ca */ /* 0x000fe200000e0000 */
[----:B--2---:R-:W-:-:S04]  /*1030*/  IMAD R3, R3, UR4, R2 ;  /* 0x0000000403037c24 */ /* 0x004fc8000f8e0202 */
[----:B-1----:R-:W-:-:S08]  /*1040*/  IMAD.WIDE.U32 R2, R3, 0x4, R4 ;  /* 0x0000000403027825 */ /* 0x002fd000078e0004 */
[----:B------:R-:W-:Y:S01]  /*1050*/  STG.E desc[UR6][R2.64], R20 ;  /* 0x0000001402007986 */ /* 0x000fe2000c101906 */
[----:B------:R-:W-:Y:S05]  /*1060*/  EXIT ;  /* 0x000000000000794d */ /* 0x000fea0003800000 */
.L_x_9:
        /* <DEDUP_REMOVED lines=9> */
.L_x_13:


//--------------------- .nv.global.init           --------------------------
	.section	.nv.global.init,"aw",@progbits
	.align	8
.nv.global.init:
	.type		d_incr,@object
	.size		d_incr,($str$2 - d_incr)
d_incr:
        /*0000*/ 	.byte	0x08, 0x00, 0x00, 0x00, 0x00, 0x00, 0x00, 0x00
	.type		$str$2,@object
	.size		$str$2,($str - $str$2)
$str$2:
        /*0008*/ 	.byte	0x64, 0x69, 0x6d, 0x5f, 0x61, 0x2e, 0x78, 0x20, 0x3d, 0x3d, 0x20, 0x64, 0x69, 0x6d, 0x5f, 0x63
        /*0018*/ 	.byte	0x2e, 0x78, 0x00
	.type		$str,@object
	.size		$str,($str$3 - $str)
$str:
        /*001b*/ 	.byte	0x64, 0x69, 0x6d, 0x5f, 0x61, 0x2e, 0x79, 0x20, 0x3d, 0x3d, 0x20, 0x64, 0x69, 0x6d, 0x5f, 0x62
        /*002b*/ 	.byte	0x2e, 0x78, 0x00
	.type		$str$3,@object
	.size		$str$3,($str$1 - $str$3)
$str$3:
        /*002e*/ 	.byte	0x64, 0x69, 0x6d, 0x5f, 0x62, 0x2e, 0x79, 0x20, 0x3d, 0x3d, 0x20, 0x64, 0x69, 0x6d, 0x5f, 0x63
        /*003e*/ 	.byte	0x2e, 0x79, 0x00
	.type		$str$1,@object
	.size		$str$1,(__unnamed_1 - $str$1)
$str$1:
        /*0041*/ 	.byte	0x2f, 0x74, 0x6d, 0x70, 0x2f, 0x73, 0x61, 0x73, 0x73, 0x5f, 0x63, 0x75, 0x5f, 0x32, 0x36, 0x31
        /*0051*/ 	.byte	0x72, 0x39, 0x78, 0x61, 0x6c, 0x2f, 0x6b, 0x2e, 0x63, 0x75, 0x00
	.type		__unnamed_1,@object
	.size		__unnamed_1,(.L_1 - __unnamed_1)
__unnamed_1:
        /*005c*/ 	.byte	0x76, 0x6f, 0x69, 0x64, 0x20, 0x6d, 0x61, 0x74, 0x6d, 0x75, 0x6c, 0x28, 0x66, 0x6c, 0x6f, 0x61
        /*006c*/ 	.byte	0x74, 0x20, 0x2a, 0x2c, 0x20, 0x64, 0x69, 0x6d, 0x33, 0x2c, 0x20, 0x66, 0x6c, 0x6f, 0x61, 0x74
        /*007c*/ 	.byte	0x20, 0x2a, 0x2c, 0x20, 0x64, 0x69, 0x6d, 0x33, 0x2c, 0x20, 0x66, 0x6c, 0x6f, 0x61, 0x74, 0x20
        /*008c*/ 	.byte	0x2a, 0x2c, 0x20, 0x64, 0x69, 0x6d, 0x33, 0x29, 0x00
.L_1:


//--------------------- .nv.shared.reserved.0     --------------------------
	.section	.nv.shared.reserved.0,"aw",@nobits
	.weak		__nv_reservedSMEM_offset_0_alias
	.size		__nv_reservedSMEM_offset_0_alias, 0, 64
	.other		__nv_reservedSMEM_offset_0_alias,@"STO_CUDA_RESERVED_SHARED STV_DEFAULT"
__nv_reservedSMEM_offset_0_alias:
	.zero		0
	.zero		64


//--------------------- .nv.constant0._Z10map_kernelPfS_iPFffE --------------------------
	.section	.nv.constant0._Z10map_kernelPfS_iPFffE,"a",@progbits
	.sectionflags	@""
	.align	4
.nv.constant0._Z10map_kernelPfS_iPFffE:
	.zero		928


//--------------------- .nv.constant0._Z17vector_add_kernelPfS_S_i --------------------------
	.section	.nv.constant0._Z17vector_add_kernelPfS_S_i,"a",@progbits
	.sectionflags	@""
	.align	4
.nv.constant0._Z17vector_add_kernelPfS_S_i:
	.zero		924


//--------------------- .nv.constant0._Z6matmulPf4dim3S_S0_S_S0_ --------------------------
	.section	.nv.constant0._Z6matmulPf4dim3S_S0_S_S0_,"a",@progbits
	.sectionflags	@""
	.align	4
.nv.constant0._Z6matmulPf4dim3S_S0_S_S0_:
	.zero		964


//--------------------- SYMBOLS --------------------------

	.type		.nv.reservedSmem.offset0,@object
	.size		.nv.reservedSmem.offset0,0x4
	.type		__assertfail,@function
